	.headerflags	@"EF_CUDA_TEXMODE_UNIFIED EF_CUDA_64BIT_ADDRESS EF_CUDA_SM86 EF_CUDA_VIRTUAL_SM(EF_CUDA_SM86)"
	.elftype	@"ET_EXEC"


//--------------------- .nv.info                  --------------------------
	.section	.nv.info,"",@"SHT_CUDA_INFO"
	.align	4


	//----- nvinfo : EIATTR_REGCOUNT
	.align		4
        /*0000*/ 	.byte	0x04, 0x2f
        /*0002*/ 	.short	(.L_1 - .L_0)
	.align		4
.L_0:
        /*0004*/ 	.word	index@(triton_mm)
        /*0008*/ 	.word	0x0000003f


	//----- nvinfo : EIATTR_MAX_STACK_SIZE
	.align		4
.L_1:
        /*000c*/ 	.byte	0x04, 0x23
        /*000e*/ 	.short	(.L_3 - .L_2)
	.align		4
.L_2:
        /*0010*/ 	.word	index@(triton_mm)
        /*0014*/ 	.word	0x00000000


	//----- nvinfo : EIATTR_MIN_STACK_SIZE
	.align		4
.L_3:
        /*0018*/ 	.byte	0x04, 0x12
        /*001a*/ 	.short	(.L_5 - .L_4)
	.align		4
.L_4:
        /*001c*/ 	.word	index@(triton_mm)
        /*0020*/ 	.word	0x00000000


	//----- nvinfo : EIATTR_FRAME_SIZE
	.align		4
.L_5:
        /*0024*/ 	.byte	0x04, 0x11
        /*0026*/ 	.short	(.L_7 - .L_6)
	.align		4
.L_6:
        /*0028*/ 	.word	index@(triton_mm)
        /*002c*/ 	.word	0x00000000
.L_7:


//--------------------- .nv.info.triton_mm        --------------------------
	.section	.nv.info.triton_mm,"",@"SHT_CUDA_INFO"
	.align	4


	//----- nvinfo : EIATTR_CUDA_API_VERSION
	.align		4
        /*0000*/ 	.byte	0x04, 0x37
        /*0002*/ 	.short	(.L_9 - .L_8)
.L_8:
        /*0004*/ 	.word	0x0000007b


	//----- nvinfo : EIATTR_SW2861232_WAR
	.align		4
.L_9:
        /*0008*/ 	.byte	0x01, 0x35
	.zero		2


	//----- nvinfo : EIATTR_PARAM_CBANK
	.align		4
        /*000c*/ 	.byte	0x04, 0x0a
        /*000e*/ 	.short	(.L_11 - .L_10)
	.align		4
.L_10:
        /*0010*/ 	.word	index@(.nv.constant0.triton_mm)
        /*0014*/ 	.short	0x0160
        /*0016*/ 	.short	0x001c


	//----- nvinfo : EIATTR_CBANK_PARAM_SIZE
	.align		4
.L_11:
        /*0018*/ 	.byte	0x03, 0x19
        /*001a*/ 	.short	0x001c


	//----- nvinfo : EIATTR_KPARAM_INFO
	.align		4
        /*001c*/ 	.byte	0x04, 0x17
        /*001e*/ 	.short	(.L_13 - .L_12)
.L_12:
        /*0020*/ 	.word	0x00000000
        /*0024*/ 	.short	0x0003
        /*0026*/ 	.short	0x0018
        /*0028*/ 	.byte	0x00, 0xf0, 0x11, 0x00


	//----- nvinfo : EIATTR_KPARAM_INFO
	.align		4
.L_13:
        /*002c*/ 	.byte	0x04, 0x17
        /*002e*/ 	.short	(.L_15 - .L_14)
.L_14:
        /*0030*/ 	.word	0x00000000
        /*0034*/ 	.short	0x0002
        /*0036*/ 	.short	0x0010
        /*0038*/ 	.byte	0x00, 0xf0, 0x21, 0x00


	//----- nvinfo : EIATTR_KPARAM_INFO
	.align		4
.L_15:
        /*003c*/ 	.byte	0x04, 0x17
        /*003e*/ 	.short	(.L_17 - .L_16)
.L_16:
        /*0040*/ 	.word	0x00000000
        /*0044*/ 	.short	0x0001
        /*0046*/ 	.short	0x0008
        /*0048*/ 	.byte	0x00, 0xf0, 0x21, 0x00


	//----- nvinfo : EIATTR_KPARAM_INFO
	.align		4
.L_17:
        /*004c*/ 	.byte	0x04, 0x17
        /*004e*/ 	.short	(.L_19 - .L_18)
.L_18:
        /*0050*/ 	.word	0x00000000
        /*0054*/ 	.short	0x0000
        /*0056*/ 	.short	0x0000
        /*0058*/ 	.byte	0x00, 0xf0, 0x21, 0x00


	//----- nvinfo : EIATTR_MAXREG_COUNT
	.align		4
.L_19:
        /*005c*/ 	.byte	0x03, 0x1b
        /*005e*/ 	.short	0x00ff


	//----- nvinfo : EIATTR_EXIT_INSTR_OFFSETS
	.align		4
        /*0060*/ 	.byte	0x04, 0x1c
        /*0062*/ 	.short	(.L_21 - .L_20)


	//   ....[0]....
.L_20:
        /*0064*/ 	.word	0x00000040


	//   ....[1]....
        /*0068*/ 	.word	0x00002120


	//   ....[2]....
        /*006c*/ 	.word	0x00002170


	//----- nvinfo : EIATTR_MAX_THREADS
	.align		4
.L_21:
        /*0070*/ 	.byte	0x04, 0x05
        /*0072*/ 	.short	(.L_23 - .L_22)
.L_22:
        /*0074*/ 	.word	0x00000100
        /*0078*/ 	.word	0x00000001
        /*007c*/ 	.word	0x00000001
.L_23:


//--------------------- .nv.rel.action            --------------------------
	.section	.nv.rel.action,"",@"SHT_CUDA_RELOCINFO"
	.align	8
	.sectionentsize	8
        /*0000*/ 	.byte	0x73, 0x00, 0x00, 0x00, 0x00, 0x00, 0x00, 0x00, 0x00, 0x00, 0x00, 0x11, 0x25, 0x00, 0x05, 0x36


//--------------------- .nv.constant0.triton_mm   --------------------------
	.section	.nv.constant0.triton_mm,"a",@progbits
	.align	4
.nv.constant0.triton_mm:
	.zero		380


//--------------------- .text.triton_mm           --------------------------
	.section	.text.triton_mm,"ax",@progbits
	.sectionflags	@"SHF_BARRIERS=1"
	.sectioninfo	@"SHI_REGISTERS=63"
	.align	128
        .global         triton_mm
        .type           triton_mm,@function
        .size           triton_mm,(.L_x_3 - triton_mm)
        .other          triton_mm,@"STO_CUDA_ENTRY STV_DEFAULT"
triton_mm:
.text.triton_mm:
[----:B------:R-:W-:-:S02]  /*0000*/  MOV R1, c[0x0][0x28] ;  /* 0x00000a0000017a02 */ /* 0x000fc40000000f00 */
[----:B------:R-:W-:-:S05]  /*0010*/  MOV R58, c[0x0][0x178] ;  /* 0x00005e00003a7a02 */ /* 0x000fca0000000f00 */
[----:B------:R-:W-:-:S05]  /*0020*/  IMAD R0, R58, 0x1900, RZ ;  /* 0x000019003a007824 */ /* 0x000fca00078e02ff */
[----:B------:R-:W-:-:S13]  /*0030*/  ISETP.NE.AND P0, PT, R0, RZ, PT ;  /* 0x000000ff0000720c */ /* 0x000fda0003f05270 */
[----:B------:R-:W-:Y:S05]  /*0040*/  @!P0 EXIT ;  /* 0x000000000000894d */ /* 0x000fea0003800000 */
[----:B------:R-:W1:Y:S01]  /*0050*/  S2R R9, SR_CTAID.X ;  /* 0x0000000000097919 */ /* 0x000e620000002500 */
[----:B------:R-:W-:Y:S01]  /*0060*/  IMAD R58, R58, 0x32, RZ ;  /* 0x000000323a3a7824 */ /* 0x000fe200078e02ff */
[----:B------:R-:W-:Y:S01]  /*0070*/  ULDC.64 UR8, c[0x0][0x118] ;  /* 0x0000460000087ab9 */ /* 0x000fe20000000a00 */
[----:B------:R-:W-:Y:S01]  /*0080*/  MOV R50, 0x3 ;  /* 0x0000000300327802 */ /* 0x000fe20000000f00 */
[----:B------:R-:W2:Y:S01]  /*0090*/  S2R R54, SR_TID.X ;  /* 0x0000000000367919 */ /* 0x000ea20000002100 */
[----:B------:R-:W-:Y:S01]  /*00a0*/  MOV R59, 0xffffffe0 ;  /* 0xffffffe0003b7802 */ /* 0x000fe20000000f00 */
[----:B------:R-:W-:Y:S01]  /*00b0*/  CS2R R18, SRZ ;  /* 0x0000000000127805 */ /* 0x000fe2000001ff00 */
[----:B------:R-:W-:Y:S01]  /*00c0*/  IADD3 R0, R58, 0x1f, RZ ;  /* 0x0000001f3a007810 */ /* 0x000fe20007ffe0ff */
[----:B------:R-:W-:Y:S01]  /*00d0*/  CS2R R46, SRZ ;  /* 0x00000000002e7805 */ /* 0x000fe2000001ff00 */
[----:B------:R-:W-:Y:S01]  /*00e0*/  IABS R15, R58 ;  /* 0x0000003a000f7213 */ /* 0x000fe20000000000 */
[----:B------:R-:W-:Y:S01]  /*00f0*/  UMOV UR4, URZ ;  /* 0x0000003f00047c82 */ /* 0x000fe20008000000 */
[----:B------:R-:W-:Y:S01]  /*0100*/  SHF.R.S32.HI R3, RZ, 0x1f, R0 ;  /* 0x0000001fff037819 */ /* 0x000fe20000011400 */
[----:B------:R-:W-:-:S02]  /*0110*/  UMOV UR6, 0x4000 ;  /* 0x0000400000067882 */ /* 0x000fc40000000000 */
[----:B------:R-:W-:Y:S01]  /*0120*/  UMOV UR5, URZ ;  /* 0x0000003f00057c82 */ /* 0x000fe20008000000 */
[----:B------:R-:W-:Y:S02]  /*0130*/  LEA.HI R3, R3, R0, RZ, 0x5 ;  /* 0x0000000003037211 */ /* 0x000fe400078f28ff */
[----:B-1----:R-:W-:Y:S02]  /*0140*/  SHF.R.S32.HI R2, RZ, 0x1f, R9 ;  /* 0x0000001fff027819 */ /* 0x002fe40000011409 */
[----:B------:R-:W-:Y:S02]  /*0150*/  ISETP.GE.AND P1, PT, R9, RZ, PT ;  /* 0x000000ff0900720c */ /* 0x000fe40003f26270 */
[----:B------:R-:W-:Y:S02]  /*0160*/  LEA.HI R4, R2, R9, RZ, 0x4 ;  /* 0x0000000902047211 */ /* 0x000fe400078f20ff */
[----:B--2---:R-:W-:Y:S02]  /*0170*/  SHF.L.U32 R57, R54, 0x2, RZ ;  /* 0x0000000236397819 */ /* 0x004fe400000006ff */
[----:B------:R-:W-:-:S02]  /*0180*/  SHF.R.S32.HI R2, RZ, 0x4, R4 ;  /* 0x00000004ff027819 */ /* 0x000fc40000011404 */
[----:B------:R-:W-:Y:S02]  /*0190*/  LOP3.LUT R4, R4, 0xfffffff0, RZ, 0xc0, !PT ;  /* 0xfffffff004047812 */ /* 0x000fe400078ec0ff */
[----:B------:R-:W-:Y:S02]  /*01a0*/  SHF.L.U32 R0, R2, 0x3, RZ ;  /* 0x0000000302007819 */ /* 0x000fe400000006ff */
[----:B------:R-:W-:Y:S02]  /*01b0*/  LOP3.LUT R16, R57, 0x1c, RZ, 0xc0, !PT ;  /* 0x0000001c39107812 */ /* 0x000fe400078ec0ff */
[----:B------:R-:W-:Y:S02]  /*01c0*/  LEA.HI.SX32 R3, R3, -R0, 0x1b ;  /* 0x8000000003037211 */ /* 0x000fe400078fdaff */
[----:B------:R-:W-:Y:S02]  /*01d0*/  SHF.R.U32.HI R14, RZ, 0x4, R54 ;  /* 0x00000004ff0e7819 */ /* 0x000fe40000011636 */
[----:B------:R-:W-:-:S02]  /*01e0*/  IMNMX R6, R3, 0x8, PT ;  /* 0x0000000803067817 */ /* 0x000fc40003800200 */
[----:B------:R-:W-:Y:S02]  /*01f0*/  SGXT.U32 R14, R14, 0x4 ;  /* 0x000000040e0e781a */ /* 0x000fe40000000000 */
[----:B------:R-:W-:Y:S02]  /*0200*/  IABS R13, R6 ;  /* 0x00000006000d7213 */ /* 0x000fe40000000000 */
[----:B------:R-:W-:Y:S02]  /*0210*/  SHF.L.U32 R51, R54, 0x1, RZ ;  /* 0x0000000136337819 */ /* 0x000fe400000006ff */
[----:B------:R-:W1:Y:S01]  /*0220*/  I2F.RP R5, R13 ;  /* 0x0000000d00057306 */ /* 0x000e620000209400 */
[----:B------:R-:W-:Y:S02]  /*0230*/  IADD3 R52, -R16, 0x2c, RZ ;  /* 0x0000002c10347810 */ /* 0x000fe40007ffe1ff */
[----:B------:R-:W-:Y:S02]  /*0240*/  LOP3.LUT R56, R54, 0x1f, RZ, 0xc0, !PT ;  /* 0x0000001f36387812 */ /* 0x000fe400078ec0ff */
[----:B------:R-:W-:-:S02]  /*0250*/  LOP3.LUT R51, R51, 0x3c0, RZ, 0xc0, !PT ;  /* 0x000003c033337812 */ /* 0x000fc400078ec0ff */
[----:B------:R-:W-:Y:S01]  /*0260*/  IMNMX.U32 R52, R52, 0x2c, PT ;  /* 0x0000002c34347817 */ /* 0x000fe20003800000 */
[----:B-1----:R-:W1:Y:S02]  /*0270*/  MUFU.RCP R5, R5 ;  /* 0x0000000500057308 */ /* 0x002e640000001000 */
[----:B-1----:R-:W-:Y:S02]  /*0280*/  IADD3 R2, R5, 0xffffffe, RZ ;  /* 0x0ffffffe05027810 */ /* 0x002fe40007ffe0ff */
[----:B------:R-:W-:-:S04]  /*0290*/  IABS R5, R9 ;  /* 0x0000000900057213 */ /* 0x000fc80000000000 */
[----:B------:R1:W2:Y:S01]  /*02a0*/  F2I.FTZ.U32.TRUNC.NTZ R3, R2 ;  /* 0x0000000200037305 */ /* 0x0002a2000021f000 */
[----:B------:R-:W-:-:S04]  /*02b0*/  IADD3 R9, -R4, R9, RZ ;  /* 0x0000000904097210 */ /* 0x000fc80007ffe1ff */
[----:B------:R-:W-:Y:S02]  /*02c0*/  IABS R10, R9 ;  /* 0x00000009000a7213 */ /* 0x000fe40000000000 */
[----:B-1----:R-:W-:Y:S02]  /*02d0*/  MOV R2, RZ ;  /* 0x000000ff00027202 */ /* 0x002fe40000000f00 */
[----:B--2---:R-:W-:-:S05]  /*02e0*/  IADD3 R8, RZ, -R3, RZ ;  /* 0x80000003ff087210 */ /* 0x004fca0007ffe0ff */
[----:B------:R-:W-:Y:S01]  /*02f0*/  IMAD R7, R8, R13, RZ ;  /* 0x0000000d08077224 */ /* 0x000fe200078e02ff */
[----:B------:R-:W-:-:S03]  /*0300*/  IABS R8, R6 ;  /* 0x0000000600087213 */ /* 0x000fc60000000000 */
[----:B------:R-:W-:Y:S01]  /*0310*/  IMAD.HI.U32 R3, R3, R7, R2 ;  /* 0x0000000703037227 */ /* 0x000fe200078e0002 */
[----:B------:R-:W-:Y:S01]  /*0320*/  IADD3 R11, RZ, -R8, RZ ;  /* 0x80000008ff0b7210 */ /* 0x000fe20007ffe0ff */
[----:B------:R-:W1:Y:S04]  /*0330*/  I2F.RP R7, R15 ;  /* 0x0000000f00077306 */ /* 0x000e680000209400 */
[----:B------:R-:W-:-:S04]  /*0340*/  IMAD.HI.U32 R2, R3, R5, RZ ;  /* 0x0000000503027227 */ /* 0x000fc800078e00ff */
[----:B------:R-:W-:Y:S02]  /*0350*/  IMAD R2, R2, R11, R5 ;  /* 0x0000000b02027224 */ /* 0x000fe400078e0205 */
[----:B------:R-:W-:-:S03]  /*0360*/  IMAD.HI.U32 R8, R3, R10, RZ ;  /* 0x0000000a03087227 */ /* 0x000fc600078e00ff */
[----:B------:R-:W-:Y:S01]  /*0370*/  ISETP.GT.U32.AND P0, PT, R13, R2, PT ;  /* 0x000000020d00720c */ /* 0x000fe20003f04070 */
[----:B-1----:R-:W1:-:S12]  /*0380*/  MUFU.RCP R7, R7 ;  /* 0x0000000700077308 */ /* 0x002e580000001000 */
[----:B------:R-:W-:-:S04]  /*0390*/  @!P0 IADD3 R2, R2, -R13, RZ ;  /* 0x8000000d02028210 */ /* 0x000fc80007ffe0ff */
[----:B------:R-:W-:Y:S02]  /*03a0*/  ISETP.GT.U32.AND P0, PT, R13, R2, PT ;  /* 0x000000020d00720c */ /* 0x000fe40003f04070 */
[----:B-1----:R-:W-:Y:S02]  /*03b0*/  IADD3 R4, R7, 0xffffffe, RZ ;  /* 0x0ffffffe07047810 */ /* 0x002fe40007ffe0ff */
[----:B------:R-:W-:Y:S02]  /*03c0*/  LOP3.LUT R7, RZ, R6, RZ, 0x33, !PT ;  /* 0x00000006ff077212 */ /* 0x000fe400078e33ff */
[----:B------:R1:W2:Y:S07]  /*03d0*/  F2I.FTZ.U32.TRUNC.NTZ R5, R4 ;  /* 0x0000000400057305 */ /* 0x0002ae000021f000 */
[----:B------:R-:W-:-:S02]  /*03e0*/  @!P0 IADD3 R2, R2, -R13, RZ ;  /* 0x8000000d02028210 */ /* 0x000fc40007ffe0ff */
[----:B------:R-:W-:Y:S02]  /*03f0*/  ISETP.NE.AND P0, PT, R6, RZ, PT ;  /* 0x000000ff0600720c */ /* 0x000fe40003f05270 */
[----:B------:R-:W-:Y:S02]  /*0400*/  @!P1 IADD3 R2, -R2, RZ, RZ ;  /* 0x000000ff02029210 */ /* 0x000fe40007ffe1ff */
[----:B-1----:R-:W-:Y:S02]  /*0410*/  MOV R4, RZ ;  /* 0x000000ff00047202 */ /* 0x002fe40000000f00 */
[----:B------:R-:W-:Y:S01]  /*0420*/  SEL R3, R7, R2, !P0 ;  /* 0x0000000207037207 */ /* 0x000fe20004000000 */
[----:B------:R-:W-:Y:S01]  /*0430*/  IMAD R2, R8, R11, R10 ;  /* 0x0000000b08027224 */ /* 0x000fe200078e020a */
[----:B------:R-:W-:Y:S02]  /*0440*/  SHF.R.U32.HI R11, RZ, 0x3, R54 ;  /* 0x00000003ff0b7819 */ /* 0x000fe40000011636 */
[----:B------:R-:W-:-:S02]  /*0450*/  IADD3 R3, R0, R3, RZ ;  /* 0x0000000300037210 */ /* 0x000fc40007ffe0ff */
[----:B------:R-:W-:Y:S02]  /*0460*/  SGXT.U32 R11, R11, 0x5 ;  /* 0x000000050b0b781a */ /* 0x000fe40000000000 */
[----:B------:R-:W-:Y:S02]  /*0470*/  SHF.L.U32 R3, R3, 0x5, RZ ;  /* 0x0000000503037819 */ /* 0x000fe400000006ff */
[----:B--2---:R-:W-:Y:S02]  /*0480*/  IADD3 R0, RZ, -R5, RZ ;  /* 0x80000005ff007210 */ /* 0x004fe40007ffe0ff */
[----:B------:R-:W-:Y:S02]  /*0490*/  ISETP.GT.U32.AND P2, PT, R13, R2, PT ;  /* 0x000000020d00720c */ /* 0x000fe40003f44070 */
[----:B------:R-:W-:Y:S01]  /*04a0*/  LOP3.LUT R12, R3, R11, RZ, 0xfc, !PT ;  /* 0x0000000b030c7212 */ /* 0x000fe200078efcff */
[----:B------:R-:W-:Y:S01]  /*04b0*/  IMAD R17, R0, R15, RZ ;  /* 0x0000000f00117224 */ /* 0x000fe200078e02ff */
[----:B------:R-:W-:-:S02]  /*04c0*/  IABS R10, R58 ;  /* 0x0000003a000a7213 */ /* 0x000fc40000000000 */
[----:B------:R-:W-:Y:S01]  /*04d0*/  IABS R0, R12 ;  /* 0x0000000c00007213 */ /* 0x000fe20000000000 */
[----:B------:R-:W-:Y:S01]  /*04e0*/  IMAD.HI.U32 R4, R5, R17, R4 ;  /* 0x0000001105047227 */ /* 0x000fe200078e0004 */
[----:B------:R-:W-:Y:S02]  /*04f0*/  IADD3 R10, RZ, -R10, RZ ;  /* 0x8000000aff0a7210 */ /* 0x000fe40007ffe0ff */
[----:B------:R-:W-:Y:S02]  /*0500*/  MOV R5, R0 ;  /* 0x0000000000057202 */ /* 0x000fe40000000f00 */
[----:B------:R-:W-:Y:S02]  /*0510*/  MOV R0, R10 ;  /* 0x0000000a00007202 */ /* 0x000fe40000000f00 */
[----:B------:R-:W-:Y:S01]  /*0520*/  @!P2 IADD3 R2, R2, -R13, RZ ;  /* 0x8000000d0202a210 */ /* 0x000fe20007ffe0ff */
[----:B------:R-:W-:Y:S01]  /*0530*/  IMAD.HI.U32 R4, R4, R5, RZ ;  /* 0x0000000504047227 */ /* 0x000fe200078e00ff */
[----:B------:R-:W-:-:S02]  /*0540*/  LOP3.LUT R6, R9, R6, RZ, 0x3c, !PT ;  /* 0x0000000609067212 */ /* 0x000fc400078e3cff */
[----:B------:R-:W-:Y:S01]  /*0550*/  ISETP.GE.U32.AND P1, PT, R2, R13, PT ;  /* 0x0000000d0200720c */ /* 0x000fe20003f26070 */
[----:B------:R-:W-:Y:S01]  /*0560*/  IMAD R4, R4, R0, R5 ;  /* 0x0000000004047224 */ /* 0x000fe200078e0205 */
[----:B------:R-:W-:Y:S02]  /*0570*/  ISETP.GE.AND P3, PT, R6, RZ, PT ;  /* 0x000000ff0600720c */ /* 0x000fe40003f66270 */
[----:B------:R-:W-:Y:S02]  /*0580*/  @!P2 IADD3 R8, R8, 0x1, RZ ;  /* 0x000000010808a810 */ /* 0x000fe40007ffe0ff */
[----:B------:R-:W-:Y:S02]  /*0590*/  ISETP.GT.U32.AND P4, PT, R15, R4, PT ;  /* 0x000000040f00720c */ /* 0x000fe40003f84070 */
[----:B------:R-:W-:Y:S02]  /*05a0*/  ISETP.GE.AND P2, PT, R12, RZ, PT ;  /* 0x000000ff0c00720c */ /* 0x000fe40003f46270 */
[----:B------:R-:W-:-:S02]  /*05b0*/  LEA R55, R11, R16, 0x5 ;  /* 0x000000100b377211 */ /* 0x000fc400078e28ff */
[----:B------:R-:W-:Y:S02]  /*05c0*/  LOP3.LUT R3, R3, R14, RZ, 0xfc, !PT ;  /* 0x0000000e03037212 */ /* 0x000fe400078efcff */
[----:B------:R-:W-:Y:S02]  /*05d0*/  @P1 IADD3 R8, R8, 0x1, RZ ;  /* 0x0000000108081810 */ /* 0x000fe40007ffe0ff */
[----:B------:R-:W-:Y:S02]  /*05e0*/  SHF.L.U32 R55, R55, 0x2, RZ ;  /* 0x0000000237377819 */ /* 0x000fe400000006ff */
[----:B------:R-:W-:Y:S02]  /*05f0*/  @!P3 IADD3 R8, -R8, RZ, RZ ;  /* 0x000000ff0808b210 */ /* 0x000fe40007ffe1ff */
[----:B------:R-:W-:Y:S02]  /*0600*/  @!P4 IADD3 R4, R4, -R15, RZ ;  /* 0x8000000f0404c210 */ /* 0x000fe40007ffe0ff */
[----:B------:R-:W-:-:S02]  /*0610*/  SEL R0, R7, R8, !P0 ;  /* 0x0000000807007207 */ /* 0x000fc40004000000 */
[----:B------:R-:W-:Y:S02]  /*0620*/  ISETP.GT.U32.AND P1, PT, R15, R4, PT ;  /* 0x000000040f00720c */ /* 0x000fe40003f24070 */
[----:B------:R-:W-:Y:S02]  /*0630*/  SHF.R.S32.HI R2, RZ, 0x19, R0 ;  /* 0x00000019ff027819 */ /* 0x000fe40000011400 */
[----:B------:R-:W-:Y:S02]  /*0640*/  SHF.L.U32 R0, R0, 0x6, RZ ;  /* 0x0000000600007819 */ /* 0x000fe400000006ff */
[----:B------:R-:W-:Y:S02]  /*0650*/  ISETP.NE.AND P0, PT, R58, RZ, PT ;  /* 0x000000ff3a00720c */ /* 0x000fe40003f05270 */
[----:B------:R-:W-:Y:S02]  /*0660*/  SGXT R2, R2, 0x1 ;  /* 0x000000010202781a */ /* 0x000fe40000000200 */
[----:B------:R-:W-:-:S02]  /*0670*/  LOP3.LUT R6, R0, R11, RZ, 0xfc, !PT ;  /* 0x0000000b00067212 */ /* 0x000fc400078efcff */
[----:B------:R-:W-:Y:S02]  /*0680*/  LOP3.LUT R7, R0, 0x20, R11, 0xfe, !PT ;  /* 0x0000002000077812 */ /* 0x000fe400078efe0b */
[----:B------:R-:W-:Y:S02]  /*0690*/  LEA.HI R5, R2, R6, RZ, 0x7 ;  /* 0x0000000602057211 */ /* 0x000fe400078f38ff */
[----:B------:R-:W-:Y:S02]  /*06a0*/  @!P1 IADD3 R4, R4, -R15, RZ ;  /* 0x8000000f04049210 */ /* 0x000fe40007ffe0ff */
[----:B------:R-:W-:Y:S02]  /*06b0*/  LEA.HI R2, R2, R7, RZ, 0x7 ;  /* 0x0000000702027211 */ /* 0x000fe400078f38ff */
[----:B------:R-:W-:Y:S02]  /*06c0*/  LOP3.LUT R5, R5, 0xffffff80, RZ, 0xc0, !PT ;  /* 0xffffff8005057812 */ /* 0x000fe400078ec0ff */
[----:B------:R-:W-:-:S02]  /*06d0*/  LOP3.LUT R2, R2, 0xffffff80, RZ, 0xc0, !PT ;  /* 0xffffff8002027812 */ /* 0x000fc400078ec0ff */
[----:B------:R-:W-:Y:S02]  /*06e0*/  @!P2 IADD3 R4, -R4, RZ, RZ ;  /* 0x000000ff0404a210 */ /* 0x000fe40007ffe1ff */
[----:B------:R-:W-:Y:S02]  /*06f0*/  @!P0 LOP3.LUT R4, RZ, R58, RZ, 0x33, !PT ;  /* 0x0000003aff048212 */ /* 0x000fe400078e33ff */
[----:B------:R-:W-:Y:S02]  /*0700*/  IADD3 R5, R6, -R5, RZ ;  /* 0x8000000506057210 */ /* 0x000fe40007ffe0ff */
[----:B------:R-:W-:Y:S01]  /*0710*/  LOP3.LUT R11, R11, 0x20, RZ, 0xfc, !PT ;  /* 0x000000200b0b7812 */ /* 0x000fe200078efcff */
[--C-:B------:R-:W-:Y:S01]  /*0720*/  IMAD R9, R4, 0xac, R16.reuse ;  /* 0x000000ac04097824 */ /* 0x100fe200078e0210 */
[----:B------:R-:W-:Y:S01]  /*0730*/  IADD3 R7, R7, -R2, RZ ;  /* 0x8000000207077210 */ /* 0x000fe20007ffe0ff */
[----:B------:R-:W-:Y:S01]  /*0740*/  IMAD R5, R5, 0xac, R16 ;  /* 0x000000ac05057824 */ /* 0x000fe200078e0210 */
[----:B------:R-:W-:-:S02]  /*0750*/  MOV R2, 0x4 ;  /* 0x0000000400027802 */ /* 0x000fc40000000f00 */
[----:B------:R-:W-:Y:S01]  /*0760*/  LEA R11, R11, R16, 0x5 ;  /* 0x000000100b0b7211 */ /* 0x000fe200078e28ff */
[----:B------:R-:W-:Y:S01]  /*0770*/  IMAD R7, R7, 0xac, R16 ;  /* 0x000000ac07077824 */ /* 0x000fe200078e0210 */
[----:B------:R-:W-:Y:S01]  /*0780*/  SHF.R.U32.HI R54, RZ, 0x4, R54 ;  /* 0x00000004ff367819 */ /* 0x000fe20000011636 */
[----:B------:R-:W-:Y:S01]  /*0790*/  IMAD.WIDE R8, R9, R2, c[0x0][0x160] ;  /* 0x0000580009087625 */ /* 0x000fe200078e0202 */
[----:B------:R-:W-:-:S03]  /*07a0*/  SHF.L.U32 R53, R11, 0x2, RZ ;  /* 0x000000020b357819 */ /* 0x000fc600000006ff */
[-C--:B------:R-:W-:Y:S01]  /*07b0*/  IMAD.WIDE R10, R5, R2.reuse, c[0x0][0x168] ;  /* 0x00005a00050a7625 */ /* 0x080fe200078e0202 */
[----:B------:R1:W-:Y:S01]  /*07c0*/  LDGSTS.E.BYPASS.128 [R55], [R8.64] ;  /* 0x0000000008377fae */ /* 0x0003e2000b901c48 */
[----:B------:R-:W-:Y:S02]  /*07d0*/  IADD3 R48, P2, R8, 0x200, RZ ;  /* 0x0000020008307810 */ /* 0x000fe40007f5e0ff */
[----:B------:R-:W-:Y:S01]  /*07e0*/  IMAD.WIDE R12, R7, R2, c[0x0][0x168] ;  /* 0x00005a00070c7625 */ /* 0x000fe200078e0202 */
[----:B------:R-:W0:Y:S01]  /*07f0*/  LDGDEPBAR ;  /* 0x00000000000079af */ /* 0x000e220000000000 */
[----:B------:R-:W-:Y:S02]  /*0800*/  IADD3 R6, P1, R10, 0x200, RZ ;  /* 0x000002000a067810 */ /* 0x000fe40007f3e0ff */
[----:B------:R-:W-:Y:S01]  /*0810*/  IADD3.X R49, RZ, R9, RZ, P2, !PT ;  /* 0x00000009ff317210 */ /* 0x000fe200017fe4ff */
[----:B------:R2:W-:Y:S01]  /*0820*/  LDGSTS.E.BYPASS.128 [R55+0x4000], [R10.64] ;  /* 0x040000000a377fae */ /* 0x0005e2000b901c48 */
[----:B------:R-:W-:-:S02]  /*0830*/  IADD3 R4, P0, R12, 0x200, RZ ;  /* 0x000002000c047810 */ /* 0x000fc40007f1e0ff */
[----:B------:R-:W-:Y:S01]  /*0840*/  IADD3.X R7, RZ, R11, RZ, P1, !PT ;  /* 0x0000000bff077210 */ /* 0x000fe20000ffe4ff */
[----:B------:R3:W-:Y:S01]  /*0850*/  LDGSTS.E.BYPASS.128 [R53+0x4000], [R12.64] ;  /* 0x040000000c357fae */ /* 0x0007e2000b901c48 */
[----:B------:R-:W-:-:S03]  /*0860*/  IADD3.X R5, RZ, R13, RZ, P0, !PT ;  /* 0x0000000dff057210 */ /* 0x000fc600007fe4ff */
[----:B------:R-:W0:Y:S04]  /*0870*/  LDGDEPBAR ;  /* 0x00000000000079af */ /* 0x000e280000000000 */
[----:B------:R-:W-:Y:S06]  /*0880*/  BAR.SYNC 0x0 ;  /* 0x0000000000007b1d */ /* 0x000fec0000000000 */
[----:B------:R-:W-:Y:S01]  /*0890*/  @!PT LDS RZ, [RZ] ;  /* 0x00000000fffff984 */ /* 0x000fe20000000800 */
[----:B------:R-:W-:Y:S01]  /*08a0*/  @!PT LDS RZ, [RZ] ;  /* 0x00000000fffff984 */ /* 0x000fe20000000800 */
[----:B------:R-:W-:Y:S01]  /*08b0*/  @!PT LDS RZ, [RZ] ;  /* 0x00000000fffff984 */ /* 0x000fe20000000800 */
[----:B------:R1:W-:Y:S04]  /*08c0*/  LDGSTS.E.BYPASS.128 [R55+0x1000], [R8.64+0x80] ;  /* 0x0100008008377fae */ /* 0x0003e8000b901c48 */
[----:B------:R-:W0:Y:S04]  /*08d0*/  LDGDEPBAR ;  /* 0x00000000000079af */ /* 0x000e280000000000 */
[----:B------:R2:W-:Y:S04]  /*08e0*/  LDGSTS.E.BYPASS.128 [R55+0x6000], [R10.64+0x80] ;  /* 0x060000800a377fae */ /* 0x0005e8000b901c48 */
[----:B------:R3:W-:Y:S04]  /*08f0*/  LDGSTS.E.BYPASS.128 [R53+0x6000], [R12.64+0x80] ;  /* 0x060000800c357fae */ /* 0x0007e8000b901c48 */
        /* <DEDUP_REMOVED lines=17> */
[----:B------:R3:W-:Y:S01]  /*0a10*/  LDGSTS.E.BYPASS.128 [R53+0xa000], [R12.64+0x180] ;  /* 0x0a0001800c357fae */ /* 0x0007e2000b901c48 */
[----:B-1----:R-:W-:-:S03]  /*0a20*/  CS2R R8, SRZ ;  /* 0x0000000000087805 */ /* 0x002fc6000001ff00 */
[----:B------:R-:W0:Y:S01]  /*0a30*/  LDGDEPBAR ;  /* 0x00000000000079af */ /* 0x000e220000000000 */
[----:B--2---:R-:W-:Y:S01]  /*0a40*/  CS2R R10, SRZ ;  /* 0x00000000000a7805 */ /* 0x004fe2000001ff00 */
[----:B------:R-:W-:-:S04]  /*0a50*/  DEPBAR.LE SB0, 0x6 ;  /* 0x000081800000791a */ /* 0x000fc80000000000 */
[----:B---3--:R-:W-:Y:S06]  /*0a60*/  BAR.SYNC 0x0 ;  /* 0x0000000000007b1d */ /* 0x008fec0000000000 */
.L_x_1:
[----:B------:R-:W-:Y:S01]  /*0a70*/  LEA R60, R56, UR6, 0x8 ;  /* 0x00000006383c7c11 */ /* 0x000fe2000f8e40ff */
[----:B------:R-:W-:Y:S01]  /*0a80*/  LDS.128 R36, [R51.X4+UR5+0x800] ;  /* 0x0008000533247984 */ /* 0x000fe20008004c00 */
[----:B------:R-:W-:Y:S01]  /*0a90*/  IADD3 R50, R50, 0x1, RZ ;  /* 0x0000000132327810 */ /* 0x000fe20007ffe0ff */
[----:B------:R-:W-:Y:S01]  /*0aa0*/  UIADD3 UR4, UR4, 0x1, URZ ;  /* 0x0000000104047890 */ /* 0x000fe2000fffe03f */
[----:B------:R-:W-:Y:S01]  /*0ab0*/  IADD3 R59, R59, 0x20, RZ ;  /* 0x000000203b3b7810 */ /* 0x000fe20007ffe0ff */
[----:B------:R-:W1:Y:S01]  /*0ac0*/  LDS.128 R32, [R60+0x80] ;  /* 0x000080003c207984 */ /* 0x000e620000000c00 */
[C---:B------:R-:W-:Y:S01]  /*0ad0*/  ISETP.GE.AND P0, PT, R50.reuse, 0x4, PT ;  /* 0x000000043200780c */ /* 0x040fe20003f06270 */
[----:B------:R-:W-:Y:S01]  /*0ae0*/  UISETP.GE.AND UP0, UPT, UR4, 0x4, UPT ;  /* 0x000000040400788c */ /* 0x000fe2000bf06270 */
[C---:B------:R-:W-:Y:S01]  /*0af0*/  ISETP.GE.U32.AND P1, PT, R59.reuse, R52, PT ;  /* 0x000000343b00720c */ /* 0x040fe20003f26070 */
[----:B------:R-:W2:Y:S01]  /*0b00*/  LDS.128 R28, [R60] ;  /* 0x000000003c1c7984 */ /* 0x000ea20000000c00 */
[----:B------:R-:W-:Y:S01]  /*0b10*/  SEL R50, R50, RZ, !P0 ;  /* 0x000000ff32327207 */ /* 0x000fe20004000000 */
[----:B------:R-:W-:Y:S01]  /*0b20*/  USEL UR4, UR4, URZ, !UP0 ;  /* 0x0000003f04047287 */ /* 0x000fe2000c000000 */
[----:B------:R-:W-:Y:S01]  /*0b30*/  ISETP.GE.U32.AND P0, PT, R59, 0x8c, PT ;  /* 0x0000008c3b00780c */ /* 0x000fe20003f06070 */
[----:B------:R-:W3:Y:S02]  /*0b40*/  LDS.128 R24, [R51.X4+UR5] ;  /* 0x0000000533187984 */ /* 0x000ee40008004c00 */
[----:B------:R-:W-:-:S02]  /*0b50*/  ULEA UR6, UR4, 0x4000, 0xd ;  /* 0x0000400004067891 */ /* 0x000fc4000f8e683f */
[----:B------:R-:W4:Y:S04]  /*0b60*/  LDS.128 R40, [R51.X4+UR5+0x880] ;  /* 0x0008800533287984 */ /* 0x000f280008004c00 */
[----:B------:R-:W-:Y:S01]  /*0b70*/  LDS.128 R20, [R51.X4+UR5+0x810] ;  /* 0x0008100533147984 */ /* 0x000fe20008004c00 */
[C---:B-1----:R-:W-:Y:S01]  /*0b80*/  FFMA R12, R36.reuse, R32, R47 ;  /* 0x00000020240c7223 */ /* 0x042fe2000000002f */
[----:B--2---:R-:W-:-:S03]  /*0b90*/  FFMA R36, R36, R28, R46 ;  /* 0x0000001c24247223 */ /* 0x004fc6000000002e */
[C---:B------:R-:W-:Y:S01]  /*0ba0*/  FFMA R15, R37.reuse, R33, R12 ;  /* 0x00000021250f7223 */ /* 0x040fe2000000000c */
[----:B------:R-:W1:Y:S01]  /*0bb0*/  LDS.128 R44, [R51.X4+UR5+0x80] ;  /* 0x00008005332c7984 */ /* 0x000e620008004c00 */
[C---:B---3--:R-:W-:Y:S01]  /*0bc0*/  FFMA R18, R24.reuse, R28, R18 ;  /* 0x0000001c18127223 */ /* 0x048fe20000000012 */
[----:B------:R-:W-:Y:S01]  /*0bd0*/  FFMA R24, R24, R32, R19 ;  /* 0x0000002018187223 */ /* 0x000fe20000000013 */
[-C--:B------:R-:W-:Y:S01]  /*0be0*/  FFMA R37, R37, R29.reuse, R36 ;  /* 0x0000001d25257223 */ /* 0x080fe20000000024 */
[----:B------:R-:W-:Y:S01]  /*0bf0*/  FFMA R36, R38, R34, R15 ;  /* 0x0000002226247223 */ /* 0x000fe2000000000f */
[C---:B----4-:R-:W-:Y:S01]  /*0c00*/  FFMA R12, R40.reuse, R32, R11 ;  /* 0x00000020280c7223 */ /* 0x050fe2000000000b */
[----:B------:R-:W-:Y:S01]  /*0c10*/  FFMA R10, R40, R28, R10 ;  /* 0x0000001c280a7223 */ /* 0x000fe2000000000a */
[C---:B------:R-:W-:Y:S01]  /*0c20*/  FFMA R13, R25.reuse, R29, R18 ;  /* 0x0000001d190d7223 */ /* 0x040fe20000000012 */
[----:B------:R-:W-:Y:S01]  /*0c30*/  FFMA R25, R25, R33, R24 ;  /* 0x0000002119197223 */ /* 0x000fe20000000018 */
[----:B------:R-:W-:Y:S01]  /*0c40*/  LDS.128 R16, [R60+0x10] ;  /* 0x000010003c107984 */ /* 0x000fe20000000c00 */
[-C--:B------:R-:W-:Y:S01]  /*0c50*/  FFMA R38, R38, R30.reuse, R37 ;  /* 0x0000001e26267223 */ /* 0x080fe20000000025 */
[C---:B------:R-:W-:Y:S01]  /*0c60*/  FFMA R24, R26.reuse, R30, R13 ;  /* 0x0000001e1a187223 */ /* 0x040fe2000000000d */
[----:B------:R-:W-:-:S02]  /*0c70*/  FFMA R26, R26, R34, R25 ;  /* 0x000000221a1a7223 */ /* 0x000fc40000000019 */
[C---:B------:R-:W-:Y:S01]  /*0c80*/  FFMA R37, R39.reuse, R31, R38 ;  /* 0x0000001f27257223 */ /* 0x040fe20000000026 */
[----:B------:R-:W-:Y:S01]  /*0c90*/  FFMA R39, R39, R35, R36 ;  /* 0x0000002327277223 */ /* 0x000fe20000000024 */
[C---:B-1----:R-:W-:Y:S01]  /*0ca0*/  FFMA R32, R44.reuse, R32, R9 ;  /* 0x000000202c207223 */ /* 0x042fe20000000009 */
[----:B------:R-:W-:Y:S01]  /*0cb0*/  FFMA R8, R44, R28, R8 ;  /* 0x0000001c2c087223 */ /* 0x000fe20000000008 */
[C---:B------:R-:W-:Y:S01]  /*0cc0*/  FFMA R9, R41.reuse, R33, R12 ;  /* 0x0000002129097223 */ /* 0x040fe2000000000c */
[----:B------:R-:W-:Y:S01]  /*0cd0*/  FFMA R41, R41, R29, R10 ;  /* 0x0000001d29297223 */ /* 0x000fe2000000000a */
[C---:B------:R-:W-:Y:S01]  /*0ce0*/  FFMA R33, R45.reuse, R33, R32 ;  /* 0x000000212d217223 */ /* 0x040fe20000000020 */
[----:B------:R-:W-:Y:S01]  /*0cf0*/  FFMA R29, R45, R29, R8 ;  /* 0x0000001d2d1d7223 */ /* 0x000fe20000000008 */
[C---:B------:R-:W-:Y:S01]  /*0d00*/  FFMA R28, R42.reuse, R34, R9 ;  /* 0x000000222a1c7223 */ /* 0x040fe20000000009 */
[-C--:B------:R-:W-:Y:S01]  /*0d10*/  FFMA R42, R42, R30.reuse, R41 ;  /* 0x0000001e2a2a7223 */ /* 0x080fe20000000029 */
[----:B------:R-:W1:Y:S01]  /*0d20*/  LDS.128 R12, [R51.X4+UR5+0x10] ;  /* 0x00001005330c7984 */ /* 0x000e620008004c00 */
[C---:B------:R-:W-:Y:S01]  /*0d30*/  FFMA R30, R46.reuse, R30, R29 ;  /* 0x0000001e2e1e7223 */ /* 0x040fe2000000001d */
[----:B------:R-:W-:Y:S01]  /*0d40*/  FFMA R34, R46, R34, R33 ;  /* 0x000000222e227223 */ /* 0x000fe20000000021 */
[C---:B------:R-:W-:Y:S01]  /*0d50*/  FFMA R33, R27.reuse, R31, R24 ;  /* 0x0000001f1b217223 */ /* 0x040fe20000000018 */
[----:B------:R-:W2:Y:S01]  /*0d60*/  LDS.128 R8, [R60+0x90] ;  /* 0x000090003c087984 */ /* 0x000ea20000000c00 */
[----:B------:R-:W-:Y:S01]  /*0d70*/  FFMA R29, R27, R35, R26 ;  /* 0x000000231b1d7223 */ /* 0x000fe2000000001a */
[C---:B------:R-:W-:Y:S01]  /*0d80*/  FFMA R25, R43.reuse, R31, R42 ;  /* 0x0000001f2b197223 */ /* 0x040fe2000000002a */
[-C--:B------:R-:W-:Y:S01]  /*0d90*/  FFMA R27, R43, R35.reuse, R28 ;  /* 0x000000232b1b7223 */ /* 0x080fe2000000001c */
[C---:B------:R-:W-:Y:S01]  /*0da0*/  FFMA R35, R47.reuse, R35, R34 ;  /* 0x000000232f237223 */ /* 0x040fe20000000022 */
[----:B------:R-:W3:Y:S01]  /*0db0*/  LDS.128 R40, [R51.X4+UR5+0x890] ;  /* 0x0008900533287984 */ /* 0x000ee20008004c00 */
[----:B------:R-:W-:-:S03]  /*0dc0*/  FFMA R31, R47, R31, R30 ;  /* 0x0000001f2f1f7223 */ /* 0x000fc6000000001e */
[----:B------:R-:W4:Y:S01]  /*0dd0*/  LDS.128 R44, [R51.X4+UR5+0x90] ;  /* 0x00009005332c7984 */ /* 0x000f220008004c00 */
[C---:B-1----:R-:W-:Y:S01]  /*0de0*/  FFMA R24, R12.reuse, R16, R33 ;  /* 0x000000100c187223 */ /* 0x042fe20000000021 */
[-C--:B--2---:R-:W-:Y:S01]  /*0df0*/  FFMA R26, R12, R8.reuse, R29 ;  /* 0x000000080c1a7223 */ /* 0x084fe2000000001d */
[C---:B------:R-:W-:Y:S02]  /*0e00*/  FFMA R12, R20.reuse, R8, R39 ;  /* 0x00000008140c7223 */ /* 0x040fe40000000027 */
[C---:B------:R-:W-:Y:S01]  /*0e10*/  FFMA R29, R13.reuse, R17, R24 ;  /* 0x000000110d1d7223 */ /* 0x040fe20000000018 */
[----:B------:R-:W-:Y:S01]  /*0e20*/  FFMA R20, R20, R16, R37 ;  /* 0x0000001014147223 */ /* 0x000fe20000000025 */
[-C--:B------:R-:W-:Y:S01]  /*0e30*/  FFMA R13, R13, R9.reuse, R26 ;  /* 0x000000090d0d7223 */ /* 0x080fe2000000001a */
[C---:B---3--:R-:W-:Y:S01]  /*0e40*/  FFMA R24, R40.reuse, R8, R27 ;  /* 0x0000000828187223 */ /* 0x048fe2000000001b */
[-C--:B------:R-:W-:Y:S01]  /*0e50*/  FFMA R33, R21, R9.reuse, R12 ;  /* 0x0000000915217223 */ /* 0x080fe2000000000c */
[----:B------:R-:W-:Y:S01]  /*0e60*/  FFMA R40, R40, R16, R25 ;  /* 0x0000001028287223 */ /* 0x000fe20000000019 */
[C---:B------:R-:W-:Y:S01]  /*0e70*/  FFMA R12, R14.reuse, R18, R29 ;  /* 0x000000120e0c7223 */ /* 0x040fe2000000001d */
[----:B------:R-:W-:Y:S01]  /*0e80*/  FFMA R14, R14, R10, R13 ;  /* 0x0000000a0e0e7223 */ /* 0x000fe2000000000d */
[C---:B----4-:R-:W-:Y:S01]  /*0e90*/  FFMA R8, R44.reuse, R8, R35 ;  /* 0x000000082c087223 */ /* 0x050fe20000000023 */
[C---:B------:R-:W-:Y:S01]  /*0ea0*/  FFMA R13, R41.reuse, R9, R24 ;  /* 0x00000009290d7223 */ /* 0x040fe20000000018 */
[----:B------:R-:W-:Y:S01]  /*0eb0*/  FFMA R16, R44, R16, R31 ;  /* 0x000000102c107223 */ /* 0x000fe2000000001f */
[-C--:B------:R-:W-:Y:S01]  /*0ec0*/  FFMA R41, R41, R17.reuse, R40 ;  /* 0x0000001129297223 */ /* 0x080fe20000000028 */
[----:B------:R-:W-:Y:S01]  /*0ed0*/  FFMA R21, R21, R17, R20 ;  /* 0x0000001115157223 */ /* 0x000fe20000000014 */
[C---:B------:R-:W-:Y:S01]  /*0ee0*/  FFMA R9, R45.reuse, R9, R8 ;  /* 0x000000092d097223 */ /* 0x040fe20000000008 */
[C---:B------:R-:W-:Y:S01]  /*0ef0*/  FFMA R8, R42.reuse, R10, R13 ;  /* 0x0000000a2a087223 */ /* 0x040fe2000000000d */
[----:B------:R-:W-:Y:S01]  /*0f00*/  FFMA R17, R45, R17, R16 ;  /* 0x000000112d117223 */ /* 0x000fe20000000010 */
[----:B------:R-:W-:Y:S01]  /*0f10*/  FFMA R42, R42, R18, R41 ;  /* 0x000000122a2a7223 */ /* 0x000fe20000000029 */
[C---:B------:R-:W-:Y:S01]  /*0f20*/  FFMA R20, R22.reuse, R10, R33 ;  /* 0x0000000a16147223 */ /* 0x040fe20000000021 */
[----:B------:R-:W-:Y:S01]  /*0f30*/  LDS.128 R24, [R60+0xa0] ;  /* 0x0000a0003c187984 */ /* 0x000fe20000000c00 */
[-C--:B------:R-:W-:Y:S01]  /*0f40*/  FFMA R22, R22, R18.reuse, R21 ;  /* 0x0000001216167223 */ /* 0x080fe20000000015 */
[C---:B------:R-:W-:Y:S01]  /*0f50*/  FFMA R18, R46.reuse, R18, R17 ;  /* 0x000000122e127223 */ /* 0x040fe20000000011 */
[----:B------:R-:W-:Y:S01]  /*0f60*/  FFMA R10, R46, R10, R9 ;  /* 0x0000000a2e0a7223 */ /* 0x000fe20000000009 */
[----:B------:R-:W1:Y:S01]  /*0f70*/  LDS.128 R36, [R51.X4+UR5+0x820] ;  /* 0x0008200533247984 */ /* 0x000e620008004c00 */
[C---:B------:R-:W-:Y:S01]  /*0f80*/  FFMA R9, R43.reuse, R19, R42 ;  /* 0x000000132b097223 */ /* 0x040fe2000000002a */
[----:B------:R-:W-:Y:S01]  /*0f90*/  FFMA R13, R43, R11, R8 ;  /* 0x0000000b2b0d7223 */ /* 0x000fe20000000008 */
[-C--:B------:R-:W-:Y:S01]  /*0fa0*/  FFMA R17, R15, R19.reuse, R12 ;  /* 0x000000130f117223 */ /* 0x080fe2000000000c */
[----:B------:R-:W-:Y:S01]  /*0fb0*/  LDS.128 R28, [R51.X4+UR5+0x20] ;  /* 0x00002005331c7984 */ /* 0x000fe20008004c00 */
[----:B------:R-:W-:Y:S01]  /*0fc0*/  FFMA R21, R23, R19, R22 ;  /* 0x0000001317157223 */ /* 0x000fe20000000016 */
[-C--:B------:R-:W-:Y:S01]  /*0fd0*/  FFMA R15, R15, R11.reuse, R14 ;  /* 0x0000000b0f0f7223 */ /* 0x080fe2000000000e */
[-C--:B------:R-:W-:Y:S01]  /*0fe0*/  FFMA R23, R23, R11.reuse, R20 ;  /* 0x0000000b17177223 */ /* 0x080fe20000000014 */
[----:B------:R-:W2:Y:S01]  /*0ff0*/  LDS.128 R32, [R60+0x20] ;  /* 0x000020003c207984 */ /* 0x000ea20000000c00 */
[C---:B------:R-:W-:Y:S01]  /*1000*/  FFMA R11, R47.reuse, R11, R10 ;  /* 0x0000000b2f0b7223 */ /* 0x040fe2000000000a */
[----:B------:R-:W-:-:S02]  /*1010*/  FFMA R19, R47, R19, R18 ;  /* 0x000000132f137223 */ /* 0x000fc40000000012 */
[----:B------:R-:W3:Y:S04]  /*1020*/  LDS.128 R40, [R51.X4+UR5+0x8a0] ;  /* 0x0008a00533287984 */ /* 0x000ee80008004c00 */
[----:B------:R-:W4:Y:S01]  /*1030*/  LDS.128 R44, [R51.X4+UR5+0xa0] ;  /* 0x0000a005332c7984 */ /* 0x000f220008004c00 */
[----:B-1----:R-:W-:Y:S01]  /*1040*/  FFMA R8, R36, R24, R23 ;  /* 0x0000001824087223 */ /* 0x002fe20000000017 */
[----:B--2---:R-:W-:-:S03]  /*1050*/  FFMA R10, R28, R32, R17 ;  /* 0x000000201c0a7223 */ /* 0x004fc60000000011 */
[----:B------:R-:W-:Y:S01]  /*1060*/  FFMA R17, R37, R25, R8 ;  /* 0x0000001925117223 */ /* 0x000fe20000000008 */
[----:B------:R-:W-:Y:S01]  /*1070*/  FFMA R28, R28, R24, R15 ;  /* 0x000000181c1c7223 */ /* 0x000fe2000000000f */
[----:B------:R-:W-:Y:S01]  /*1080*/  FFMA R36, R36, R32, R21 ;  /* 0x0000002024247223 */ /* 0x000fe20000000015 */
[C---:B---3--:R-:W-:Y:S01]  /*1090*/  FFMA R8, R40.reuse, R24, R13 ;  /* 0x0000001828087223 */ /* 0x048fe2000000000d */
[----:B------:R-:W-:Y:S01]  /*10a0*/  FFMA R40, R40, R32, R9 ;  /* 0x0000002028287223 */ /* 0x000fe20000000009 */
[C---:B------:R-:W-:Y:S01]  /*10b0*/  FFMA R15, R29.reuse, R33, R10 ;  /* 0x000000211d0f7223 */ /* 0x040fe2000000000a */
[-C--:B------:R-:W-:Y:S01]  /*10c0*/  FFMA R29, R29, R25.reuse, R28 ;  /* 0x000000191d1d7223 */ /* 0x080fe2000000001c */
[C---:B----4-:R-:W-:Y:S01]  /*10d0*/  FFMA R24, R44.reuse, R24, R11 ;  /* 0x000000182c187223 */ /* 0x050fe2000000000b */
[C---:B------:R-:W-:Y:S01]  /*10e0*/  FFMA R9, R41.reuse, R25, R8 ;  /* 0x0000001929097223 */ /* 0x040fe20000000008 */
[----:B------:R-:W-:Y:S01]  /*10f0*/  FFMA R32, R44, R32, R19 ;  /* 0x000000202c207223 */ /* 0x000fe20000000013 */
[-C--:B------:R-:W-:Y:S01]  /*1100*/  FFMA R41, R41, R33.reuse, R40 ;  /* 0x0000002129297223 */ /* 0x080fe20000000028 */
[----:B------:R-:W-:Y:S01]  /*1110*/  FFMA R37, R37, R33, R36 ;  /* 0x0000002125257223 */ /* 0x000fe20000000024 */
[C---:B------:R-:W-:Y:S01]  /*1120*/  FFMA R25, R45.reuse, R25, R24 ;  /* 0x000000192d197223 */ /* 0x040fe20000000018 */
[----:B------:R-:W-:Y:S01]  /*1130*/  FFMA R28, R30, R34, R15 ;  /* 0x000000221e1c7223 */ /* 0x000fe2000000000f */
[-C--:B------:R-:W-:Y:S01]  /*1140*/  FFMA R36, R38, R26.reuse, R17 ;  /* 0x0000001a26247223 */ /* 0x080fe20000000011 */
[C---:B------:R-:W-:Y:S01]  /*1150*/  FFMA R24, R42.reuse, R26, R9 ;  /* 0x0000001a2a187223 */ /* 0x040fe20000000009 */
[----:B------:R-:W-:Y:S01]  /*1160*/  FFMA R33, R45, R33, R32 ;  /* 0x000000212d217223 */ /* 0x000fe20000000020 */
[-C--:B------:R-:W-:Y:S01]  /*1170*/  FFMA R42, R42, R34.reuse, R41 ;  /* 0x000000222a2a7223 */ /* 0x080fe20000000029 */
[----:B------:R-:W-:Y:S01]  /*1180*/  LDS.128 R12, [R51.X4+UR5+0x30] ;  /* 0x00003005330c7984 */ /* 0x000fe20008004c00 */
[----:B------:R-:W-:Y:S01]  /*1190*/  FFMA R38, R38, R34, R37 ;  /* 0x0000002226267223 */ /* 0x000fe20000000025 */
[----:B------:R-:W-:Y:S01]  /*11a0*/  FFMA R30, R30, R26, R29 ;  /* 0x0000001a1e1e7223 */ /* 0x000fe2000000001d */
[C---:B------:R-:W-:Y:S01]  /*11b0*/  FFMA R34, R46.reuse, R34, R33 ;  /* 0x000000222e227223 */ /* 0x040fe20000000021 */
[----:B------:R-:W1:Y:S01]  /*11c0*/  LDS.128 R16, [R60+0x30] ;  /* 0x000030003c107984 */ /* 0x000e620000000c00 */
[----:B------:R-:W-:Y:S01]  /*11d0*/  FFMA R26, R46, R26, R25 ;  /* 0x0000001a2e1a7223 */ /* 0x000fe20000000019 */
[C---:B------:R-:W-:Y:S01]  /*11e0*/  FFMA R25, R43.reuse, R35, R42 ;  /* 0x000000232b197223 */ /* 0x040fe2000000002a */
[----:B------:R-:W-:Y:S01]  /*11f0*/  FFMA R29, R43, R27, R24 ;  /* 0x0000001b2b1d7223 */ /* 0x000fe20000000018 */
[----:B------:R-:W2:Y:S01]  /*1200*/  LDS.128 R8, [R60+0xb0] ;  /* 0x0000b0003c087984 */ /* 0x000ea20000000c00 */
[-C--:B------:R-:W-:Y:S01]  /*1210*/  FFMA R33, R31, R35.reuse, R28 ;  /* 0x000000231f217223 */ /* 0x080fe2000000001c */
[----:B------:R-:W-:Y:S01]  /*1220*/  FFMA R37, R39, R35, R38 ;  /* 0x0000002327257223 */ /* 0x000fe20000000026 */
[-C--:B------:R-:W-:Y:S01]  /*1230*/  FFMA R31, R31, R27.reuse, R30 ;  /* 0x0000001b1f1f7223 */ /* 0x080fe2000000001e */
[----:B------:R-:W3:Y:S01]  /*1240*/  LDS.128 R20, [R51.X4+UR5+0x830] ;  /* 0x0008300533147984 */ /* 0x000ee20008004c00 */
[-C--:B------:R-:W-:Y:S01]  /*1250*/  FFMA R39, R39, R27.reuse, R36 ;  /* 0x0000001b27277223 */ /* 0x080fe20000000024 */
[C---:B------:R-:W-:Y:S01]  /*1260*/  FFMA R27, R47.reuse, R27, R26 ;  /* 0x0000001b2f1b7223 */ /* 0x040fe2000000001a */
[----:B------:R-:W-:Y:S01]  /*1270*/  FFMA R35, R47, R35, R34 ;  /* 0x000000232f237223 */ /* 0x000fe20000000022 */
[----:B------:R-:W4:Y:S04]  /*1280*/  LDS.128 R40, [R51.X4+UR5+0x8b0] ;  /* 0x0008b00533287984 */ /* 0x000f280008004c00 */
[----:B------:R-:W4:Y:S01]  /*1290*/  LDS.128 R44, [R51.X4+UR5+0xb0] ;  /* 0x0000b005332c7984 */ /* 0x000f220008004c00 */
[C---:B-1----:R-:W-:Y:S01]  /*12a0*/  FFMA R24, R12.reuse, R16, R33 ;  /* 0x000000100c187223 */ /* 0x042fe20000000021 */
[----:B--2---:R-:W-:-:S03]  /*12b0*/  FFMA R26, R12, R8, R31 ;  /* 0x000000080c1a7223 */ /* 0x004fc6000000001f */
[C---:B------:R-:W-:Y:S01]  /*12c0*/  FFMA R31, R13.reuse, R17, R24 ;  /* 0x000000110d1f7223 */ /* 0x040fe20000000018 */
[C---:B---3--:R-:W-:Y:S01]  /*12d0*/  FFMA R12, R20.reuse, R8, R39 ;  /* 0x00000008140c7223 */ /* 0x048fe20000000027 */
[-C--:B------:R-:W-:Y:S01]  /*12e0*/  FFMA R13, R13, R9.reuse, R26 ;  /* 0x000000090d0d7223 */ /* 0x080fe2000000001a */
[----:B------:R-:W-:Y:S01]  /*12f0*/  FFMA R20, R20, R16, R37 ;  /* 0x0000001014147223 */ /* 0x000fe20000000025 */
[C---:B----4-:R-:W-:Y:S01]  /*1300*/  FFMA R24, R40.reuse, R8, R29 ;  /* 0x0000000828187223 */ /* 0x050fe2000000001d */
[-C--:B------:R-:W-:Y:S01]  /*1310*/  FFMA R33, R21, R9.reuse, R12 ;  /* 0x0000000915217223 */ /* 0x080fe2000000000c */
[----:B------:R-:W-:Y:S01]  /*1320*/  FFMA R40, R40, R16, R25 ;  /* 0x0000001028287223 */ /* 0x000fe20000000019 */
[C---:B------:R-:W-:Y:S01]  /*1330*/  FFMA R12, R14.reuse, R18, R31 ;  /* 0x000000120e0c7223 */ /* 0x040fe2000000001f */
[----:B------:R-:W-:Y:S01]  /*1340*/  FFMA R14, R14, R10, R13 ;  /* 0x0000000a0e0e7223 */ /* 0x000fe2000000000d */
[C---:B------:R-:W-:Y:S01]  /*1350*/  FFMA R8, R44.reuse, R8, R27 ;  /* 0x000000082c087223 */ /* 0x040fe2000000001b */
[C---:B------:R-:W-:Y:S01]  /*1360*/  FFMA R13, R41.reuse, R9, R24 ;  /* 0x00000009290d7223 */ /* 0x040fe20000000018 */
[----:B------:R-:W-:Y:S01]  /*1370*/  FFMA R41, R41, R17, R40 ;  /* 0x0000001129297223 */ /* 0x000fe20000000028 */
[----:B------:R-:W-:Y:S01]  /*1380*/  FFMA R16, R44, R16, R35 ;  /* 0x000000102c107223 */ /* 0x000fe20000000023 */
[----:B------:R-:W-:Y:S01]  /*1390*/  FFMA R9, R45, R9, R8 ;  /* 0x000000092d097223 */ /* 0x000fe20000000008 */
[-C--:B------:R-:W-:Y:S01]  /*13a0*/  FFMA R21, R21, R17.reuse, R20 ;  /* 0x0000001115157223 */ /* 0x080fe20000000014 */
[C---:B------:R-:W-:Y:S01]  /*13b0*/  FFMA R8, R42.reuse, R10, R13 ;  /* 0x0000000a2a087223 */ /* 0x040fe2000000000d */
[----:B------:R-:W-:Y:S01]  /*13c0*/  FFMA R42, R42, R18, R41 ;  /* 0x000000122a2a7223 */ /* 0x000fe20000000029 */
[----:B------:R-:W-:Y:S01]  /*13d0*/  FFMA R17, R45, R17, R16 ;  /* 0x000000112d117223 */ /* 0x000fe20000000010 */
[----:B------:R-:W-:Y:S01]  /*13e0*/  LDS.128 R24, [R60+0xc0] ;  /* 0x0000c0003c187984 */ /* 0x000fe20000000c00 */
[C---:B------:R-:W-:Y:S01]  /*13f0*/  FFMA R20, R22.reuse, R10, R33 ;  /* 0x0000000a16147223 */ /* 0x040fe20000000021 */
[----:B------:R-:W-:Y:S01]  /*1400*/  FFMA R22, R22, R18, R21 ;  /* 0x0000001216167223 */ /* 0x000fe20000000015 */
[C---:B------:R-:W-:Y:S01]  /*1410*/  FFMA R10, R46.reuse, R10, R9 ;  /* 0x0000000a2e0a7223 */ /* 0x040fe20000000009 */
[----:B------:R-:W1:Y:S01]  /*1420*/  LDS.128 R28, [R51.X4+UR5+0x840] ;  /* 0x00084005331c7984 */ /* 0x000e620008004c00 */
[----:B------:R-:W-:Y:S01]  /*1430*/  FFMA R18, R46, R18, R17 ;  /* 0x000000122e127223 */ /* 0x000fe20000000011 */
[C---:B------:R-:W-:Y:S01]  /*1440*/  FFMA R9, R43.reuse, R19, R42 ;  /* 0x000000132b097223 */ /* 0x040fe2000000002a */
[----:B------:R-:W-:Y:S01]  /*1450*/  FFMA R13, R43, R11, R8 ;  /* 0x0000000b2b0d7223 */ /* 0x000fe20000000008 */
[----:B------:R-:W-:Y:S01]  /*1460*/  LDS.128 R36, [R51.X4+UR5+0x40] ;  /* 0x0000400533247984 */ /* 0x000fe20008004c00 */
[-C--:B------:R-:W-:Y:S01]  /*1470*/  FFMA R17, R15, R19.reuse, R12 ;  /* 0x000000130f117223 */ /* 0x080fe2000000000c */
[----:B------:R-:W-:Y:S01]  /*1480*/  FFMA R21, R23, R19, R22 ;  /* 0x0000001317157223 */ /* 0x000fe20000000016 */
[-C--:B------:R-:W-:Y:S01]  /*1490*/  FFMA R15, R15, R11.reuse, R14 ;  /* 0x0000000b0f0f7223 */ /* 0x080fe2000000000e */
[----:B------:R-:W2:Y:S01]  /*14a0*/  LDS.128 R32, [R60+0x40] ;  /* 0x000040003c207984 */ /* 0x000ea20000000c00 */
[-C--:B------:R-:W-:Y:S01]  /*14b0*/  FFMA R23, R23, R11.reuse, R20 ;  /* 0x0000000b17177223 */ /* 0x080fe20000000014 */
[C---:B------:R-:W-:Y:S01]  /*14c0*/  FFMA R11, R47.reuse, R11, R10 ;  /* 0x0000000b2f0b7223 */ /* 0x040fe2000000000a */
[----:B------:R-:W-:Y:S01]  /*14d0*/  FFMA R19, R47, R19, R18 ;  /* 0x000000132f137223 */ /* 0x000fe20000000012 */
        /* <DEDUP_REMOVED lines=14> */
[----:B------:R-:W-:Y:S01]  /*15c0*/  FFMA R41, R41, R33, R40 ;  /* 0x0000002129297223 */ /* 0x000fe20000000028 */
[----:B------:R-:W-:Y:S01]  /*15d0*/  FFMA R25, R45, R25, R24 ;  /* 0x000000192d197223 */ /* 0x000fe20000000018 */
[-C--:B------:R-:W-:Y:S01]  /*15e0*/  FFMA R29, R29, R33.reuse, R28 ;  /* 0x000000211d1d7223 */ /* 0x080fe2000000001c */
[-C--:B------:R-:W-:Y:S01]  /*15f0*/  FFMA R36, R30, R26.reuse, R17 ;  /* 0x0000001a1e247223 */ /* 0x080fe20000000011 */
[----:B------:R-:W-:Y:S01]  /*1600*/  FFMA R24, R42, R26, R9 ;  /* 0x0000001a2a187223 */ /* 0x000fe20000000009 */
[-C--:B------:R-:W-:Y:S01]  /*1610*/  FFMA R28, R38, R34.reuse, R15 ;  /* 0x00000022261c7223 */ /* 0x080fe2000000000f */
[----:B------:R-:W-:Y:S01]  /*1620*/  LDS.128 R8, [R51.X4+UR5+0x50] ;  /* 0x0000500533087984 */ /* 0x000fe20008004c00 */
[----:B------:R-:W-:Y:S01]  /*1630*/  FFMA R33, R45, R33, R32 ;  /* 0x000000212d217223 */ /* 0x000fe20000000020 */
[-C--:B------:R-:W-:Y:S01]  /*1640*/  FFMA R42, R42, R34.reuse, R41 ;  /* 0x000000222a2a7223 */ /* 0x080fe20000000029 */
[----:B------:R-:W-:Y:S01]  /*1650*/  FFMA R30, R30, R34, R29 ;  /* 0x000000221e1e7223 */ /* 0x000fe2000000001d */
[----:B------:R-:W1:Y:S01]  /*1660*/  LDS.128 R16, [R60+0x50] ;  /* 0x000050003c107984 */ /* 0x000e620000000c00 */
[----:B------:R-:W-:Y:S01]  /*1670*/  FFMA R38, R38, R26, R37 ;  /* 0x0000001a26267223 */ /* 0x000fe20000000025 */
[C---:B------:R-:W-:Y:S01]  /*1680*/  FFMA R34, R46.reuse, R34, R33 ;  /* 0x000000222e227223 */ /* 0x040fe20000000021 */
[----:B------:R-:W-:Y:S01]  /*1690*/  FFMA R26, R46, R26, R25 ;  /* 0x0000001a2e1a7223 */ /* 0x000fe20000000019 */
[----:B------:R-:W2:Y:S01]  /*16a0*/  LDS.128 R20, [R60+0xd0] ;  /* 0x0000d0003c147984 */ /* 0x000ea20000000c00 */
[-C--:B------:R-:W-:Y:S01]  /*16b0*/  FFMA R33, R39, R35.reuse, R28 ;  /* 0x0000002327217223 */ /* 0x080fe2000000001c */
[-C--:B------:R-:W-:Y:S01]  /*16c0*/  FFMA R37, R31, R35.reuse, R30 ;  /* 0x000000231f257223 */ /* 0x080fe2000000001e */
[C---:B------:R-:W-:Y:S01]  /*16d0*/  FFMA R25, R43.reuse, R35, R42 ;  /* 0x000000232b197223 */ /* 0x040fe2000000002a */
[----:B------:R-:W3:Y:S01]  /*16e0*/  LDS.128 R12, [R51.X4+UR5+0x850] ;  /* 0x00085005330c7984 */ /* 0x000ee20008004c00 */
[-C--:B------:R-:W-:Y:S01]  /*16f0*/  FFMA R29, R43, R27.reuse, R24 ;  /* 0x0000001b2b1d7223 */ /* 0x080fe20000000018 */
[-C--:B------:R-:W-:Y:S01]  /*1700*/  FFMA R39, R39, R27.reuse, R38 ;  /* 0x0000001b27277223 */ /* 0x080fe20000000026 */
[-C--:B------:R-:W-:Y:S01]  /*1710*/  FFMA R31, R31, R27.reuse, R36 ;  /* 0x0000001b1f1f7223 */ /* 0x080fe20000000024 */
[----:B------:R-:W4:Y:S01]  /*1720*/  LDS.128 R40, [R51.X4+UR5+0x8d0] ;  /* 0x0008d00533287984 */ /* 0x000f220008004c00 */
[C---:B------:R-:W-:Y:S01]  /*1730*/  FFMA R27, R47.reuse, R27, R26 ;  /* 0x0000001b2f1b7223 */ /* 0x040fe2000000001a */
[----:B------:R-:W-:-:S02]  /*1740*/  FFMA R35, R47, R35, R34 ;  /* 0x000000232f237223 */ /* 0x000fc40000000022 */
[----:B------:R-:W4:Y:S01]  /*1750*/  LDS.128 R44, [R51.X4+UR5+0xd0] ;  /* 0x0000d005332c7984 */ /* 0x000f220008004c00 */
[C---:B-1----:R-:W-:Y:S01]  /*1760*/  FFMA R24, R8.reuse, R16, R33 ;  /* 0x0000001008187223 */ /* 0x042fe20000000021 */
[-C--:B--2---:R-:W-:Y:S01]  /*1770*/  FFMA R26, R8, R20.reuse, R39 ;  /* 0x00000014081a7223 */ /* 0x084fe20000000027 */
[C---:B---3--:R-:W-:Y:S01]  /*1780*/  FFMA R8, R12.reuse, R20, R31 ;  /* 0x000000140c087223 */ /* 0x048fe2000000001f */
[----:B------:R-:W-:Y:S01]  /*1790*/  FFMA R12, R12, R16, R37 ;  /* 0x000000100c0c7223 */ /* 0x000fe20000000025 */
[C---:B------:R-:W-:Y:S01]  /*17a0*/  FFMA R31, R9.reuse, R17, R24 ;  /* 0x00000011091f7223 */ /* 0x040fe20000000018 */
[-C--:B------:R-:W-:Y:S01]  /*17b0*/  FFMA R9, R9, R21.reuse, R26 ;  /* 0x0000001509097223 */ /* 0x080fe2000000001a */
[C---:B------:R-:W-:Y:S01]  /*17c0*/  FFMA R33, R13.reuse, R21, R8 ;  /* 0x000000150d217223 */ /* 0x040fe20000000008 */
[C---:B----4-:R-:W-:Y:S01]  /*17d0*/  FFMA R24, R40.reuse, R20, R29 ;  /* 0x0000001428187223 */ /* 0x050fe2000000001d */
[----:B------:R-:W-:Y:S01]  /*17e0*/  FFMA R13, R13, R17, R12 ;  /* 0x000000110d0d7223 */ /* 0x000fe2000000000c */
[----:B------:R-:W-:Y:S01]  /*17f0*/  FFMA R40, R40, R16, R25 ;  /* 0x0000001028287223 */ /* 0x000fe20000000019 */
[----:B------:R-:W-:Y:S01]  /*1800*/  FFMA R8, R10, R18, R31 ;  /* 0x000000120a087223 */ /* 0x000fe2000000001f */
[----:B------:R-:W-:Y:S01]  /*1810*/  FFMA R12, R14, R22, R33 ;  /* 0x000000160e0c7223 */ /* 0x000fe20000000021 */
[----:B------:R-:W-:Y:S01]  /*1820*/  FFMA R16, R44, R16, R35 ;  /* 0x000000102c107223 */ /* 0x000fe20000000023 */
[----:B------:R-:W-:Y:S01]  /*1830*/  LDS.128 R28, [R51.X4+UR5+0x60] ;  /* 0x00006005331c7984 */ /* 0x000fe20008004c00 */
[----:B------:R-:W-:Y:S01]  /*1840*/  FFMA R10, R10, R22, R9 ;  /* 0x000000160a0a7223 */ /* 0x000fe20000000009 */
[----:B------:R-:W-:Y:S01]  /*1850*/  FFMA R20, R44, R20, R27 ;  /* 0x000000142c147223 */ /* 0x000fe2000000001b */
[C---:B------:R-:W-:Y:S01]  /*1860*/  FFMA R9, R41.reuse, R21, R24 ;  /* 0x0000001529097223 */ /* 0x040fe20000000018 */
[----:B------:R-:W1:Y:S01]  /*1870*/  LDS.128 R32, [R60+0x60] ;  /* 0x000060003c207984 */ /* 0x000e620000000c00 */
[-C--:B------:R-:W-:Y:S01]  /*1880*/  FFMA R41, R41, R17.reuse, R40 ;  /* 0x0000001129297223 */ /* 0x080fe20000000028 */
[----:B------:R-:W-:Y:S01]  /*1890*/  FFMA R17, R45, R17, R16 ;  /* 0x000000112d117223 */ /* 0x000fe20000000010 */
[----:B------:R-:W-:Y:S01]  /*18a0*/  FFMA R16, R42, R22, R9 ;  /* 0x000000162a107223 */ /* 0x000fe20000000009 */
[----:B------:R-:W2:Y:S01]  /*18b0*/  LDS.128 R36, [R60+0xe0] ;  /* 0x0000e0003c247984 */ /* 0x000ea20000000c00 */
[-C--:B------:R-:W-:Y:S01]  /*18c0*/  FFMA R14, R14, R18.reuse, R13 ;  /* 0x000000120e0e7223 */ /* 0x080fe2000000000d */
[-C--:B------:R-:W-:Y:S01]  /*18d0*/  FFMA R42, R42, R18.reuse, R41 ;  /* 0x000000122a2a7223 */ /* 0x080fe20000000029 */
[----:B------:R-:W-:Y:S01]  /*18e0*/  FFMA R18, R46, R18, R17 ;  /* 0x000000122e127223 */ /* 0x000fe20000000011 */
[----:B------:R-:W3:Y:S01]  /*18f0*/  LDS.128 R24, [R51.X4+UR5+0x860] ;  /* 0x0008600533187984 */ /* 0x000ee20008004c00 */
[C---:B------:R-:W-:Y:S01]  /*1900*/  FFMA R9, R11.reuse, R19, R8 ;  /* 0x000000130b097223 */ /* 0x040fe20000000008 */
[----:B------:R-:W-:Y:S01]  /*1910*/  FFMA R11, R11, R23, R10 ;  /* 0x000000170b0b7223 */ /* 0x000fe2000000000a */
[-C--:B------:R-:W-:Y:S01]  /*1920*/  FFMA R13, R15, R19.reuse, R14 ;  /* 0x000000130f0d7223 */ /* 0x080fe2000000000e */
[-C--:B------:R-:W-:Y:S01]  /*1930*/  FFMA R17, R43, R19.reuse, R42 ;  /* 0x000000132b117223 */ /* 0x080fe2000000002a */
[----:B------:R-:W-:Y:S01]  /*1940*/  FFMA R19, R47, R19, R18 ;  /* 0x000000132f137223 */ /* 0x000fe20000000012 */
[-C--:B------:R-:W-:Y:S01]  /*1950*/  FFMA R15, R15, R23.reuse, R12 ;  /* 0x000000170f0f7223 */ /* 0x080fe2000000000c */
[----:B------:R-:W-:Y:S01]  /*1960*/  FFMA R43, R43, R23, R16 ;  /* 0x000000172b2b7223 */ /* 0x000fe20000000010 */
[----:B------:R-:W-:-:S04]  /*1970*/  FFMA R21, R45, R21, R20 ;  /* 0x000000152d157223 */ /* 0x000fc80000000014 */
[----:B------:R-:W-:-:S04]  /*1980*/  FFMA R22, R46, R22, R21 ;  /* 0x000000162e167223 */ /* 0x000fc80000000015 */
[----:B------:R-:W-:Y:S02]  /*1990*/  FFMA R23, R47, R23, R22 ;  /* 0x000000172f177223 */ /* 0x000fe40000000016 */
        /* <DEDUP_REMOVED lines=8> */
[----:B------:R-:W2:Y:S01]  /*1a20*/  LDS.128 R12, [R51.X4+UR5+0xe0] ;  /* 0x0000e005330c7984 */ /* 0x000ea20008004c00 */
[C---:B------:R-:W-:Y:S01]  /*1a30*/  FFMA R41, R25.reuse, R37, R16 ;  /* 0x0000002519297223 */ /* 0x040fe20000000010 */
[----:B------:R-:W-:Y:S01]  /*1a40*/  FFMA R25, R25, R33, R24 ;  /* 0x0000002119197223 */ /* 0x000fe20000000018 */
[C---:B------:R-:W-:Y:S01]  /*1a50*/  FFMA R24, R30.reuse, R34, R21 ;  /* 0x000000221e187223 */ /* 0x040fe20000000015 */
[-C--:B------:R-:W-:Y:S01]  /*1a60*/  FFMA R30, R30, R38.reuse, R29 ;  /* 0x000000261e1e7223 */ /* 0x080fe2000000001d */
[C---:B------:R-:W-:Y:S01]  /*1a70*/  FFMA R28, R26.reuse, R38, R41 ;  /* 0x000000261a1c7223 */ /* 0x040fe20000000029 */
[----:B------:R-:W-:-:S03]  /*1a80*/  FFMA R26, R26, R34, R25 ;  /* 0x000000221a1a7223 */ /* 0x000fc60000000019 */
[----:B------:R-:W-:Y:S01]  /*1a90*/  FFMA R29, R27, R39, R28 ;  /* 0x000000271b1d7223 */ /* 0x000fe2000000001c */
[C---:B-1----:R-:W-:Y:S01]  /*1aa0*/  FFMA R16, R8.reuse, R32, R17 ;  /* 0x0000002008107223 */ /* 0x042fe20000000011 */
[-C--:B------:R-:W-:Y:S02]  /*1ab0*/  FFMA R8, R8, R36.reuse, R43 ;  /* 0x0000002408087223 */ /* 0x080fe4000000002b */
[----:B------:R-:W-:Y:S01]  /*1ac0*/  LDS.128 R40, [R60+0xf0] ;  /* 0x0000f0003c287984 */ /* 0x000fe20000000c00 */
[C---:B------:R-:W-:Y:S01]  /*1ad0*/  FFMA R25, R9.reuse, R33, R16 ;  /* 0x0000002109197223 */ /* 0x040fe20000000010 */
[C---:B--2---:R-:W-:Y:S01]  /*1ae0*/  FFMA R36, R12.reuse, R36, R23 ;  /* 0x000000240c247223 */ /* 0x044fe20000000017 */
[----:B------:R-:W-:Y:S01]  /*1af0*/  FFMA R12, R12, R32, R19 ;  /* 0x000000200c0c7223 */ /* 0x000fe20000000013 */
[----:B------:R-:W-:Y:S01]  /*1b00*/  LDS.128 R20, [R60+0x70] ;  /* 0x000070003c147984 */ /* 0x000fe20000000c00 */
[-C--:B------:R-:W-:Y:S01]  /*1b10*/  FFMA R9, R9, R37.reuse, R8 ;  /* 0x0000002509097223 */ /* 0x080fe20000000008 */
[C---:B------:R-:W-:Y:S01]  /*1b20*/  FFMA R37, R13.reuse, R37, R36 ;  /* 0x000000250d257223 */ /* 0x040fe20000000024 */
[----:B------:R-:W-:Y:S01]  /*1b30*/  FFMA R13, R13, R33, R12 ;  /* 0x000000210d0d7223 */ /* 0x000fe2000000000c */
[----:B------:R-:W1:Y:S01]  /*1b40*/  LDS.128 R16, [R51.X4+UR5+0x70] ;  /* 0x0000700533107984 */ /* 0x000e620008004c00 */
[C---:B------:R-:W-:Y:S01]  /*1b50*/  FFMA R8, R10.reuse, R38, R9 ;  /* 0x000000260a087223 */ /* 0x040fe20000000009 */
[-C--:B------:R-:W-:Y:S01]  /*1b60*/  FFMA R10, R10, R34.reuse, R25 ;  /* 0x000000220a0a7223 */ /* 0x080fe20000000019 */
[-C--:B------:R-:W-:Y:S01]  /*1b70*/  FFMA R9, R31, R35.reuse, R24 ;  /* 0x000000231f097223 */ /* 0x080fe20000000018 */
[C---:B------:R-:W-:Y:S01]  /*1b80*/  FFMA R34, R14.reuse, R34, R13 ;  /* 0x000000220e227223 */ /* 0x040fe2000000000d */
[----:B------:R-:W-:Y:S01]  /*1b90*/  FFMA R13, R27, R35, R26 ;  /* 0x000000231b0d7223 */ /* 0x000fe2000000001a */
[-C--:B------:R-:W-:Y:S01]  /*1ba0*/  FFMA R27, R11, R39.reuse, R8 ;  /* 0x000000270b1b7223 */ /* 0x080fe20000000008 */
[----:B------:R-:W-:Y:S01]  /*1bb0*/  FFMA R31, R31, R39, R30 ;  /* 0x000000271f1f7223 */ /* 0x000fe2000000001e */
[-C--:B------:R-:W-:Y:S01]  /*1bc0*/  FFMA R25, R11, R35.reuse, R10 ;  /* 0x000000230b197223 */ /* 0x080fe2000000000a */
[----:B------:R-:W-:Y:S01]  /*1bd0*/  FFMA R14, R14, R38, R37 ;  /* 0x000000260e0e7223 */ /* 0x000fe20000000025 */
[----:B------:R-:W-:-:S03]  /*1be0*/  FFMA R35, R15, R35, R34 ;  /* 0x000000230f237223 */ /* 0x000fc60000000022 */
[----:B------:R-:W-:Y:S01]  /*1bf0*/  FFMA R39, R15, R39, R14 ;  /* 0x000000270f277223 */ /* 0x000fe2000000000e */
[C---:B-1----:R-:W-:Y:S01]  /*1c00*/  FFMA R8, R16.reuse, R20, R9 ;  /* 0x0000001410087223 */ /* 0x042fe20000000009 */
[----:B------:R-:W-:-:S03]  /*1c10*/  FFMA R16, R16, R40, R31 ;  /* 0x0000002810107223 */ /* 0x000fc6000000001f */
[C---:B------:R-:W-:Y:S01]  /*1c20*/  FFMA R9, R17.reuse, R21, R8 ;  /* 0x0000001511097223 */ /* 0x040fe20000000008 */
[----:B------:R-:W-:-:S03]  /*1c30*/  FFMA R17, R17, R41, R16 ;  /* 0x0000002911117223 */ /* 0x000fc60000000010 */
[C---:B------:R-:W-:Y:S01]  /*1c40*/  FFMA R16, R18.reuse, R22, R9 ;  /* 0x0000001612107223 */ /* 0x040fe20000000009 */
[----:B------:R-:W-:Y:S01]  /*1c50*/  FFMA R24, R18, R42, R17 ;  /* 0x0000002a12187223 */ /* 0x000fe20000000011 */
[----:B------:R-:W1:Y:S01]  /*1c60*/  LDS.128 R8, [R51.X4+UR5+0x8f0] ;  /* 0x0008f00533087984 */ /* 0x000e620008004c00 */
[C---:B------:R-:W-:Y:S01]  /*1c70*/  FFMA R18, R44.reuse, R40, R29 ;  /* 0x000000282c127223 */ /* 0x040fe2000000001d */
[----:B------:R-:W-:Y:S01]  /*1c80*/  FFMA R44, R44, R20, R13 ;  /* 0x000000142c2c7223 */ /* 0x000fe2000000000d */
[C---:B------:R-:W-:Y:S01]  /*1c90*/  LEA R29, R50.reuse, R55, 0xc ;  /* 0x00000037321d7211 */ /* 0x040fe200078e60ff */
[----:B------:R-:W2:Y:S01]  /*1ca0*/  LDS.128 R12, [R51.X4+UR5+0xf0] ;  /* 0x0000f005330c7984 */ /* 0x000ea20008004c00 */
[----:B------:R-:W-:Y:S01]  /*1cb0*/  USHF.L.U32 UR5, UR4, 0xc, URZ ;  /* 0x0000000c04057899 */ /* 0x000fe2000800063f */
[C---:B------:R-:W-:Y:S01]  /*1cc0*/  FFMA R17, R45.reuse, R21, R44 ;  /* 0x000000152d117223 */ /* 0x040fe2000000002c */
[----:B------:R-:W-:Y:S01]  /*1cd0*/  FFMA R45, R45, R41, R18 ;  /* 0x000000292d2d7223 */ /* 0x000fe20000000012 */
[----:B------:R-:W-:Y:S01]  /*1ce0*/  LEA R18, R50, 0x4000, 0xd ;  /* 0x0000400032127811 */ /* 0x000fe200078e68ff */
[----:B------:R-:W-:Y:S06]  /*1cf0*/  BAR.SYNC 0x0 ;  /* 0x0000000000007b1d */ /* 0x000fec0000000000 */
[-C--:B------:R-:W-:Y:S01]  /*1d00*/  IADD3 R31, R55, R18.reuse, RZ ;  /* 0x00000012371f7210 */ /* 0x080fe20007ffe0ff */
[----:B------:R-:W-:Y:S01]  /*1d10*/  @!PT LDS RZ, [RZ] ;  /* 0x00000000fffff984 */ /* 0x000fe20000000800 */
[----:B------:R-:W-:Y:S01]  /*1d20*/  @!PT LDS RZ, [RZ] ;  /* 0x00000000fffff984 */ /* 0x000fe20000000800 */
[----:B------:R-:W-:Y:S01]  /*1d30*/  @!PT LDS RZ, [RZ] ;  /* 0x00000000fffff984 */ /* 0x000fe20000000800 */
[----:B------:R3:W-:Y:S01]  /*1d40*/  LDGSTS.E.BYPASS.128 [R29], [R48.64], !P1 ;  /* 0x00000000301d7fae */ /* 0x0007e2000c901c48 */
[----:B------:R-:W-:Y:S01]  /*1d50*/  IADD3 R33, R53, R18, RZ ;  /* 0x0000001235217210 */ /* 0x000fe20007ffe0ff */
[C---:B------:R-:W-:Y:S01]  /*1d60*/  FFMA R18, R19.reuse, R23, R16 ;  /* 0x0000001713127223 */ /* 0x040fe20000000010 */
[C---:B------:R-:W-:Y:S01]  /*1d70*/  FFMA R26, R46.reuse, R22, R17 ;  /* 0x000000162e1a7223 */ /* 0x040fe20000000011 */
[----:B------:R-:W0:Y:S01]  /*1d80*/  LDGDEPBAR ;  /* 0x00000000000079af */ /* 0x000e220000000000 */
[----:B------:R-:W-:Y:S01]  /*1d90*/  FFMA R19, R19, R43, R24 ;  /* 0x0000002b13137223 */ /* 0x000fe20000000018 */
[----:B------:R-:W-:Y:S01]  /*1da0*/  FFMA R24, R46, R42, R45 ;  /* 0x0000002a2e187223 */ /* 0x000fe2000000002d */
[C---:B------:R-:W-:Y:S01]  /*1db0*/  FFMA R46, R47.reuse, R23, R26 ;  /* 0x000000172f2e7223 */ /* 0x040fe2000000001a */
[----:B------:R4:W-:Y:S02]  /*1dc0*/  LDGSTS.E.BYPASS.128 [R31], [R6.64], !P1 ;  /* 0x00000000061f7fae */ /* 0x0009e4000c901c48 */
[----:B------:R-:W-:-:S02]  /*1dd0*/  FFMA R47, R47, R43, R24 ;  /* 0x0000002b2f2f7223 */ /* 0x000fc40000000018 */
[----:B------:R1:W-:Y:S01]  /*1de0*/  LDGSTS.E.BYPASS.128 [R33], [R4.64], !P1 ;  /* 0x0000000004217fae */ /* 0x0003e2000c901c48 */
[----:B---3--:R-:W-:-:S03]  /*1df0*/  IADD3 R48, P3, R48, 0x80, RZ ;  /* 0x0000008030307810 */ /* 0x008fc60007f7e0ff */
[----:B------:R-:W0:Y:S01]  /*1e00*/  LDGDEPBAR ;  /* 0x00000000000079af */ /* 0x000e220000000000 */
[----:B------:R-:W-:Y:S02]  /*1e10*/  IADD3.X R49, RZ, R49, RZ, P3, !PT ;  /* 0x00000031ff317210 */ /* 0x000fe40001ffe4ff */
[----:B----4-:R-:W-:Y:S01]  /*1e20*/  IADD3 R6, P2, R6, 0x80, RZ ;  /* 0x0000008006067810 */ /* 0x010fe20007f5e0ff */
[C---:B-1----:R-:W-:Y:S01]  /*1e30*/  FFMA R16, R8.reuse, R40, R27 ;  /* 0x0000002808107223 */ /* 0x042fe2000000001b */
[----:B------:R-:W-:Y:S01]  /*1e40*/  FFMA R8, R8, R20, R25 ;  /* 0x0000001408087223 */ /* 0x000fe20000000019 */
[----:B------:R-:W-:Y:S02]  /*1e50*/  IADD3 R4, P1, R4, 0x80, RZ ;  /* 0x0000008004047810 */ /* 0x000fe40007f3e0ff */
[C---:B------:R-:W-:Y:S01]  /*1e60*/  FFMA R17, R9.reuse, R41, R16 ;  /* 0x0000002909117223 */ /* 0x040fe20000000010 */
[----:B------:R-:W-:Y:S01]  /*1e70*/  FFMA R9, R9, R21, R8 ;  /* 0x0000001509097223 */ /* 0x000fe20000000008 */
[C---:B--2---:R-:W-:Y:S01]  /*1e80*/  FFMA R40, R12.reuse, R40, R39 ;  /* 0x000000280c287223 */ /* 0x044fe20000000027 */
[----:B------:R-:W-:Y:S01]  /*1e90*/  FFMA R12, R12, R20, R35 ;  /* 0x000000140c0c7223 */ /* 0x000fe20000000023 */
[C---:B------:R-:W-:Y:S01]  /*1ea0*/  FFMA R8, R10.reuse, R42, R17 ;  /* 0x0000002a0a087223 */ /* 0x040fe20000000011 */
[----:B------:R-:W-:Y:S01]  /*1eb0*/  FFMA R10, R10, R22, R9 ;  /* 0x000000160a0a7223 */ /* 0x000fe20000000009 */
[C---:B------:R-:W-:Y:S01]  /*1ec0*/  FFMA R41, R13.reuse, R41, R40 ;  /* 0x000000290d297223 */ /* 0x040fe20000000028 */
[----:B------:R-:W-:Y:S01]  /*1ed0*/  FFMA R13, R13, R21, R12 ;  /* 0x000000150d0d7223 */ /* 0x000fe2000000000c */
[----:B------:R-:W-:Y:S01]  /*1ee0*/  IADD3.X R5, RZ, R5, RZ, P1, !PT ;  /* 0x00000005ff057210 */ /* 0x000fe20000ffe4ff */
[C---:B------:R-:W-:Y:S01]  /*1ef0*/  FFMA R10, R11.reuse, R23, R10 ;  /* 0x000000170b0a7223 */ /* 0x040fe2000000000a */
[----:B------:R-:W-:Y:S01]  /*1f00*/  FFMA R11, R11, R43, R8 ;  /* 0x0000002b0b0b7223 */ /* 0x000fe20000000008 */
[----:B------:R-:W-:Y:S01]  /*1f10*/  FFMA R42, R14, R42, R41 ;  /* 0x0000002a0e2a7223 */ /* 0x000fe20000000029 */
[----:B------:R-:W-:-:S04]  /*1f20*/  DEPBAR.LE SB0, 0x6 ;  /* 0x000081800000791a */ /* 0x000fc80000000000 */
[----:B------:R-:W-:Y:S01]  /*1f30*/  FFMA R8, R14, R22, R13 ;  /* 0x000000160e087223 */ /* 0x000fe2000000000d */
[C---:B------:R-:W-:Y:S01]  /*1f40*/  FFMA R9, R15.reuse, R43, R42 ;  /* 0x0000002b0f097223 */ /* 0x040fe2000000002a */
[----:B------:R-:W-:Y:S02]  /*1f50*/  IADD3.X R7, RZ, R7, RZ, P2, !PT ;  /* 0x00000007ff077210 */ /* 0x000fe400017fe4ff */
[----:B------:R-:W-:Y:S01]  /*1f60*/  FFMA R8, R15, R23, R8 ;  /* 0x000000170f087223 */ /* 0x000fe20000000008 */
[----:B------:R-:W-:Y:S06]  /*1f70*/  BAR.SYNC 0x0 ;  /* 0x0000000000007b1d */ /* 0x000fec0000000000 */
[----:B------:R-:W-:Y:S01]  /*1f80*/  @P0 CALL.REL.NOINC `(.L_x_0) ;  /* 0x0000001000000944 */ /* 0x000fe20003c00000 */
[----:B------:R-:W-:Y:S05]  /*1f90*/  BRA `(.L_x_1) ;  /* 0xffffead000007947 */ /* 0x000fea000383ffff */
.L_x_0:
[----:B------:R-:W-:Y:S01]  /*1fa0*/  LOP3.LUT R5, R54, 0xe, RZ, 0xc0, !PT ;  /* 0x0000000e36057812 */ /* 0x000fe200078ec0ff */
[----:B------:R-:W-:-:S04]  /*1fb0*/  DEPBAR.LE SB0, 0x0 ;  /* 0x000080000000791a */ /* 0x000fc80000000000 */
[----:B------:R-:W-:Y:S01]  /*1fc0*/  IMAD R6, R5, 0x22, R56 ;  /* 0x0000002205067824 */ /* 0x000fe200078e0238 */
[----:B------:R-:W-:Y:S02]  /*1fd0*/  LEA.HI R5, R56, R5, RZ, 0x1c ;  /* 0x0000000538057211 */ /* 0x000fe400078fe0ff */
[----:B------:R-:W-:Y:S02]  /*1fe0*/  LOP3.LUT R4, R57, 0x3c, RZ, 0xc0, !PT ;  /* 0x0000003c39047812 */ /* 0x000fe400078ec0ff */
[----:B------:R-:W-:Y:S01]  /*1ff0*/  SHF.L.U32 R6, R6, 0x1, RZ ;  /* 0x0000000106067819 */ /* 0x000fe200000006ff */
[----:B------:R-:W-:Y:S06]  /*2000*/  BAR.SYNC 0x0 ;  /* 0x0000000000007b1d */ /* 0x000fec0000000000 */
[----:B------:R-:W-:Y:S01]  /*2010*/  IMAD R12, R5, 0x44, R4 ;  /* 0x00000044050c7824 */ /* 0x000fe200078e0204 */
[----:B------:R-:W-:Y:S01]  /*2020*/  STS.64 [R6.X4], R18 ;  /* 0x0000001206007388 */ /* 0x000fe20000004a00 */
[----:B------:R-:W-:-:S02]  /*2030*/  LOP3.LUT R0, R0, 0x3c, R57, 0xf8, !PT ;  /* 0x0000003c00007812 */ /* 0x000fc400078ef839 */
[C---:B------:R-:W-:Y:S01]  /*2040*/  LOP3.LUT R7, R3.reuse, 0x10, RZ, 0xfc, !PT ;  /* 0x0000001003077812 */ /* 0x040fe200078efcff */
[----:B------:R-:W-:Y:S04]  /*2050*/  STS.64 [R6.X4+0x110], R8 ;  /* 0x0001100806007388 */ /* 0x000fe80000004a00 */
[----:B------:R-:W-:Y:S06]  /*2060*/  BAR.SYNC 0x0 ;  /* 0x0000000000007b1d */ /* 0x000fec0000000000 */
[----:B------:R-:W1:Y:S04]  /*2070*/  LDS.128 R20, [R12.X4] ;  /* 0x000000000c147984 */ /* 0x000e680000004c00 */
[----:B------:R-:W-:Y:S06]  /*2080*/  BAR.SYNC 0x0 ;  /* 0x0000000000007b1d */ /* 0x000fec0000000000 */
[----:B------:R-:W-:Y:S01]  /*2090*/  ISETP.GE.AND P0, PT, R0, 0x80, PT ;  /* 0x000000800000780c */ /* 0x000fe20003f06270 */
[----:B------:R-:W-:Y:S01]  /*20a0*/  STS.64 [R6.X4], R46 ;  /* 0x0000002e06007388 */ /* 0x000fe20000004a00 */
[----:B------:R-:W-:-:S02]  /*20b0*/  LEA R5, R3, R0, 0x7 ;  /* 0x0000000003057211 */ /* 0x000fc400078e38ff */
[-C--:B------:R-:W-:Y:S01]  /*20c0*/  ISETP.LT.AND P1, PT, R3, R58.reuse, !P0 ;  /* 0x0000003a0300720c */ /* 0x080fe20004721270 */
[----:B------:R-:W-:Y:S04]  /*20d0*/  STS.64 [R6.X4+0x110], R10 ;  /* 0x0001100a06007388 */ /* 0x000fe80000004a00 */
[----:B------:R-:W-:Y:S06]  /*20e0*/  BAR.SYNC 0x0 ;  /* 0x0000000000007b1d */ /* 0x000fec0000000000 */
[----:B------:R-:W-:Y:S01]  /*20f0*/  ISETP.LT.AND P0, PT, R7, R58, !P0 ;  /* 0x0000003a0700720c */ /* 0x000fe20004701270 */
[----:B------:R-:W-:-:S05]  /*2100*/  IMAD.WIDE R4, R5, R2, c[0x0][0x170] ;  /* 0x00005c0005047625 */ /* 0x000fca00078e0202 */
[----:B-1----:R1:W-:Y:S07]  /*2110*/  @P1 STG.E.128 [R4.64], R20 ;  /* 0x0000001404001986 */ /* 0x0023ee000c101d08 */
[----:B------:R-:W-:Y:S05]  /*2120*/  @!P0 EXIT ;  /* 0x000000000000894d */ /* 0x000fea0003800000 */
[----:B------:R-:W2:Y:S01]  /*2130*/  LDS.128 R12, [R12.X4] ;  /* 0x000000000c0c7984 */ /* 0x000ea20000004c00 */
[----:B------:R-:W-:-:S05]  /*2140*/  LEA R3, R7, R0, 0x7 ;  /* 0x0000000007037211 */ /* 0x000fca00078e38ff */
[----:B------:R-:W-:-:S05]  /*2150*/  IMAD.WIDE R2, R3, R2, c[0x0][0x170] ;  /* 0x00005c0003027625 */ /* 0x000fca00078e0202 */
[----:B--2---:R-:W-:Y:S01]  /*2160*/  STG.E.128 [R2.64], R12 ;  /* 0x0000000c02007986 */ /* 0x004fe2000c101d08 */
[----:B------:R-:W-:Y:S05]  /*2170*/  EXIT ;  /* 0x000000000000794d */ /* 0x000fea0003800000 */
.L_x_2:
[----:B------:R-:W-:-:S00]  /*2180*/  BRA `(.L_x_2) ;  /* 0xfffffff000007947 */ /* 0x000fc0000383ffff */
[----:B------:R-:W-:-:S00]  /*2190*/  NOP ;  /* 0x0000000000007918 */ /* 0x000fc00000000000 */
        /* <DEDUP_REMOVED lines=14> */
.L_x_3:


//--------------------- .nv.shared.triton_mm      --------------------------
	.section	.nv.shared.triton_mm,"aw",@nobits
	.align	16
